	.target	sm_90a

	.elftype	@"ET_EXEC"


//--------------------- .note.nv.tkinfo           --------------------------
	.section	.note.nv.tkinfo,"",@"SHT_NOTE"
	.sectionflags	@"SHF_NOTE_NV_TKINFO"
	.tkinfo
        /*0018*/ 	.word	0x00000002
        /*0030*/ 	.string	""
        /*0030*/ 	.string	"ptxas"
        /*0030*/ 	.string	"Cuda compilation tools, release 13.0, V13.0.88"
        /*0030*/ 	.string	"Build cuda_13.0.r13.0/compiler.36424714_0"
        /*0030*/ 	.string	"-arch sm_90a -m 64 "



//--------------------- .note.nv.cuinfo           --------------------------
	.section	.note.nv.cuinfo,"",@"SHT_NOTE"
	.sectionflags	@"SHF_NOTE_NV_CUINFO"
        /*0018*/ 	.short	0x0002
        /*001a*/ 	.short	0x005a
        /*001c*/ 	.short	0x0082
	.zero		2


//--------------------- .nv.info                  --------------------------
	.section	.nv.info,"",@"SHT_CUDA_INFO"
	.align	4


	//----- nvinfo : EIATTR_REGCOUNT
	.align		4
        /*0000*/ 	.byte	0x04, 0x2f
        /*0002*/ 	.short	(.L_12 - .L_11)
	.align		4
.L_11:
        /*0004*/ 	.word	index@(_ZN7cutlass13device_kernelINS_4gemm6kernel13GemmUniversalIN4cute5tupleIJiiiiEEENS1_10collective13CollectiveMmaINS1_37MainloopSm90TmaGmmaWarpSpecializedFP8ILi4ENS5_IJNS4_1CILi2EEESB_NSA_ILi1EEEEEENS1_35KernelTmaWarpSpecializedCooperativeEEENS5_IJNSA_ILi128EEENSA_ILi64EEENSA_ILi32EEEEEENS_12float_e4m3_tENS5_IJlSC_lEEESK_SL_NS4_8TiledMMAINS4_8MMA_AtomIJNS4_4SM904GMMA30MMA_64x64x32_F32E4M3E4M3_SS_TNILNSP_7ScaleInE1ELSR_1EEEEEENS4_6LayoutINS5_IJSB_SC_SC_EEENS5_IJSC_NSA_ILi0EEESW_EEEEENS5_IJNS4_10UnderscoreESZ_SZ_EEEEENS4_23SM90_TMA_LOAD_MULTICASTENS4_14ComposedLayoutINS4_7SwizzleILi1ELi4ELi3EEENS4_18smem_ptr_flag_bitsILi8EEENSU_INS5_IJNSA_ILi8EEESI_EEENS5_IJSI_SC_EEEEEEEvNS4_8identityES12_S1C_vS1D_EENS_8epilogue10collective6detail29Sm90TmaWarpSpecializedAdapterINS1G_15DefaultEpilogueISK_SL_SL_NS1F_6thread17LinearCombinationISK_Li1EffLNS1K_9ScaleType4KindE0ELNS_15FloatRoundStyleE2ESK_EENS1_15EpilogueDefaultEEEEEvvEEEEvNT_6ParamsE)
        /*0008*/ 	.word	0x000000a8


	//----- nvinfo : EIATTR_FRAME_SIZE
	.align		4
.L_12:
        /*000c*/ 	.byte	0x04, 0x11
        /*000e*/ 	.short	(.L_14 - .L_13)
	.align		4
.L_13:
        /*0010*/ 	.word	index@(_ZN7cutlass13device_kernelINS_4gemm6kernel13GemmUniversalIN4cute5tupleIJiiiiEEENS1_10collective13CollectiveMmaINS1_37MainloopSm90TmaGmmaWarpSpecializedFP8ILi4ENS5_IJNS4_1CILi2EEESB_NSA_ILi1EEEEEENS1_35KernelTmaWarpSpecializedCooperativeEEENS5_IJNSA_ILi128EEENSA_ILi64EEENSA_ILi32EEEEEENS_12float_e4m3_tENS5_IJlSC_lEEESK_SL_NS4_8TiledMMAINS4_8MMA_AtomIJNS4_4SM904GMMA30MMA_64x64x32_F32E4M3E4M3_SS_TNILNSP_7ScaleInE1ELSR_1EEEEEENS4_6LayoutINS5_IJSB_SC_SC_EEENS5_IJSC_NSA_ILi0EEESW_EEEEENS5_IJNS4_10UnderscoreESZ_SZ_EEEEENS4_23SM90_TMA_LOAD_MULTICASTENS4_14ComposedLayoutINS4_7SwizzleILi1ELi4ELi3EEENS4_18smem_ptr_flag_bitsILi8EEENSU_INS5_IJNSA_ILi8EEESI_EEENS5_IJSI_SC_EEEEEEEvNS4_8identityES12_S1C_vS1D_EENS_8epilogue10collective6detail29Sm90TmaWarpSpecializedAdapterINS1G_15DefaultEpilogueISK_SL_SL_NS1F_6thread17LinearCombinationISK_Li1EffLNS1K_9ScaleType4KindE0ELNS_15FloatRoundStyleE2ESK_EENS1_15EpilogueDefaultEEEEEvvEEEEvNT_6ParamsE)
        /*0014*/ 	.word	0x00000000


	//----- nvinfo : EIATTR_MIN_STACK_SIZE
	.align		4
.L_14:
        /*0018*/ 	.byte	0x04, 0x12
        /*001a*/ 	.short	(.L_16 - .L_15)
	.align		4
.L_15:
        /*001c*/ 	.word	index@(_ZN7cutlass13device_kernelINS_4gemm6kernel13GemmUniversalIN4cute5tupleIJiiiiEEENS1_10collective13CollectiveMmaINS1_37MainloopSm90TmaGmmaWarpSpecializedFP8ILi4ENS5_IJNS4_1CILi2EEESB_NSA_ILi1EEEEEENS1_35KernelTmaWarpSpecializedCooperativeEEENS5_IJNSA_ILi128EEENSA_ILi64EEENSA_ILi32EEEEEENS_12float_e4m3_tENS5_IJlSC_lEEESK_SL_NS4_8TiledMMAINS4_8MMA_AtomIJNS4_4SM904GMMA30MMA_64x64x32_F32E4M3E4M3_SS_TNILNSP_7ScaleInE1ELSR_1EEEEEENS4_6LayoutINS5_IJSB_SC_SC_EEENS5_IJSC_NSA_ILi0EEESW_EEEEENS5_IJNS4_10UnderscoreESZ_SZ_EEEEENS4_23SM90_TMA_LOAD_MULTICASTENS4_14ComposedLayoutINS4_7SwizzleILi1ELi4ELi3EEENS4_18smem_ptr_flag_bitsILi8EEENSU_INS5_IJNSA_ILi8EEESI_EEENS5_IJSI_SC_EEEEEEEvNS4_8identityES12_S1C_vS1D_EENS_8epilogue10collective6detail29Sm90TmaWarpSpecializedAdapterINS1G_15DefaultEpilogueISK_SL_SL_NS1F_6thread17LinearCombinationISK_Li1EffLNS1K_9ScaleType4KindE0ELNS_15FloatRoundStyleE2ESK_EENS1_15EpilogueDefaultEEEEEvvEEEEvNT_6ParamsE)
        /*0020*/ 	.word	0x00000000
.L_16:


//--------------------- .nv.compat                --------------------------
	.section	.nv.compat,"",@"SHT_CUDA_COMPAT_INFO"
	.align	4
        /*0000*/ 	.byte	0x02, 0x09, 0x01, 0x00, 0x02, 0x02, 0x04, 0x00, 0x02, 0x05, 0x05, 0x00, 0x03, 0x07, 0x01, 0x01
        /*0010*/ 	.byte	0x02, 0x03, 0x01, 0x00, 0x02, 0x06, 0x01, 0x00, 0x04, 0x0b, 0x08, 0x00, 0x00, 0x00, 0x00, 0x00
        /*0020*/ 	.byte	0x00, 0x00, 0x00, 0x00


//--------------------- .nv.info._ZN7cutlass13device_kernelINS_4gemm6kernel13GemmUniversalIN4cute5tupleIJiiiiEEENS1_10collective13CollectiveMmaINS1_37MainloopSm90TmaGmmaWarpSpecializedFP8ILi4ENS5_IJNS4_1CILi2EEESB_NSA_ILi1EEEEEENS1_35KernelTmaWarpSpecializedCooperativeEEENS5_IJNSA_ILi128EEENSA_ILi64EEENSA_ILi32EEEEEENS_12float_e4m3_tENS5_IJlSC_lEEESK_SL_NS4_8TiledMMAINS4_8MMA_AtomIJNS4_4SM904GMMA30MMA_64x64x32_F32E4M3E4M3_SS_TNILNSP_7ScaleInE1ELSR_1EEEEEENS4_6LayoutINS5_IJSB_SC_SC_EEENS5_IJSC_NSA_ILi0EEESW_EEEEENS5_IJNS4_10UnderscoreESZ_SZ_EEEEENS4_23SM90_TMA_LOAD_MULTICASTENS4_14ComposedLayoutINS4_7SwizzleILi1ELi4ELi3EEENS4_18smem_ptr_flag_bitsILi8EEENSU_INS5_IJNSA_ILi8EEESI_EEENS5_IJSI_SC_EEEEEEEvNS4_8identityES12_S1C_vS1D_EENS_8epilogue10collective6detail29Sm90TmaWarpSpecializedAdapterINS1G_15DefaultEpilogueISK_SL_SL_NS1F_6thread17LinearCombinationISK_Li1EffLNS1K_9ScaleType4KindE0ELNS_15FloatRoundStyleE2ESK_EENS1_15EpilogueDefaultEEEEEvvEEEEvNT_6ParamsE --------------------------
	.section	.nv.info._ZN7cutlass13device_kernelINS_4gemm6kernel13GemmUniversalIN4cute5tupleIJiiiiEEENS1_10collective13CollectiveMmaINS1_37MainloopSm90TmaGmmaWarpSpecializedFP8ILi4ENS5_IJNS4_1CILi2EEESB_NSA_ILi1EEEEEENS1_35KernelTmaWarpSpecializedCooperativeEEENS5_IJNSA_ILi128EEENSA_ILi64EEENSA_ILi32EEEEEENS_12float_e4m3_tENS5_IJlSC_lEEESK_SL_NS4_8TiledMMAINS4_8MMA_AtomIJNS4_4SM904GMMA30MMA_64x64x32_F32E4M3E4M3_SS_TNILNSP_7ScaleInE1ELSR_1EEEEEENS4_6LayoutINS5_IJSB_SC_SC_EEENS5_IJSC_NSA_ILi0EEESW_EEEEENS5_IJNS4_10UnderscoreESZ_SZ_EEEEENS4_23SM90_TMA_LOAD_MULTICASTENS4_14ComposedLayoutINS4_7SwizzleILi1ELi4ELi3EEENS4_18smem_ptr_flag_bitsILi8EEENSU_INS5_IJNSA_ILi8EEESI_EEENS5_IJSI_SC_EEEEEEEvNS4_8identityES12_S1C_vS1D_EENS_8epilogue10collective6detail29Sm90TmaWarpSpecializedAdapterINS1G_15DefaultEpilogueISK_SL_SL_NS1F_6thread17LinearCombinationISK_Li1EffLNS1K_9ScaleType4KindE0ELNS_15FloatRoundStyleE2ESK_EENS1_15EpilogueDefaultEEEEEvvEEEEvNT_6ParamsE,"",@"SHT_CUDA_INFO"
	.sectionflags	@""
	.align	4


	//----- nvinfo : EIATTR_CUDA_API_VERSION
	.align		4
        /*0000*/ 	.byte	0x04, 0x37
        /*0002*/ 	.short	(.L_18 - .L_17)
.L_17:
        /*0004*/ 	.word	0x00000082


	//----- nvinfo : EIATTR_KPARAM_INFO
	.align		4
.L_18:
        /*0008*/ 	.byte	0x04, 0x17
        /*000a*/ 	.short	(.L_20 - .L_19)
.L_19:
        /*000c*/ 	.word	0x00000000
        /*0010*/ 	.short	0x0000
        /*0012*/ 	.short	0x0070
        /*0014*/ 	.byte	0x00, 0xf0, 0x01, 0x10


	//----- nvinfo : EIATTR_SPARSE_MMA_MASK
	.align		4
.L_20:
        /*0018*/ 	.byte	0x03, 0x50
        /*001a*/ 	.short	0x0000


	//----- nvinfo : EIATTR_MAXREG_COUNT
	.align		4
        /*001c*/ 	.byte	0x03, 0x1b
        /*001e*/ 	.short	0x00a8


	//----- nvinfo : EIATTR_NUM_BARRIERS
	.align		4
        /*0020*/ 	.byte	0x02, 0x4c
        /*0022*/ 	.byte	0x01
	.zero		1


	//----- nvinfo : EIATTR_MERCURY_ISA_VERSION
	.align		4
        /*0024*/ 	.byte	0x03, 0x5f
        /*0026*/ 	.short	0x0101


	//----- nvinfo : EIATTR_INT_WARP_WIDE_INSTR_OFFSETS
	.align		4
        /*0028*/ 	.byte	0x04, 0x31
        /*002a*/ 	.short	(.L_22 - .L_21)


	//   ....[0]....
.L_21:
        /*002c*/ 	.word	0x00000470


	//   ....[1]....
        /*0030*/ 	.word	0x000005a0


	//   ....[2]....
        /*0034*/ 	.word	0x00000680


	//   ....[3]....
        /*0038*/ 	.word	0x000023f0


	//----- nvinfo : EIATTR_COOP_GROUP_MASK_REGIDS
	.align		4
.L_22:
        /*003c*/ 	.byte	0x04, 0x29
        /*003e*/ 	.short	(.L_24 - .L_23)


	//   ....[0]....
.L_23:
        /*0040*/ 	.word	0xffffffff


	//   ....[1]....
        /*0044*/ 	.word	0xffffffff


	//   ....[2]....
        /*0048*/ 	.word	0xffffffff


	//   ....[3]....
        /*004c*/ 	.word	0xffffffff


	//   ....[4]....
        /*0050*/ 	.word	0xffffffff


	//   ....[5]....
        /*0054*/ 	.word	0xffffffff


	//----- nvinfo : EIATTR_COOP_GROUP_INSTR_OFFSETS
	.align		4
.L_24:
        /*0058*/ 	.byte	0x04, 0x28
        /*005a*/ 	.short	(.L_26 - .L_25)


	//   ....[0]....
.L_25:
        /*005c*/ 	.word	0x00000060


	//   ....[1]....
        /*0060*/ 	.word	0x00000070


	//   ....[2]....
        /*0064*/ 	.word	0x00000130


	//   ....[3]....
        /*0068*/ 	.word	0x000002d0


	//   ....[4]....
        /*006c*/ 	.word	0x000007f0


	//   ....[5]....
        /*0070*/ 	.word	0x00001270


	//----- nvinfo : EIATTR_REG_RECONFIG
	.align		4
.L_26:
        /*0074*/ 	.byte	0x01, 0x54
	.zero		2


	//----- nvinfo : EIATTR_MBARRIER_INSTR_OFFSETS
	.align		4
        /*0078*/ 	.byte	0x04, 0x39
        /*007a*/ 	.short	(.L_28 - .L_27)


	//   ....[0]....
.L_27:
        /*007c*/ 	.word	0x00000230
        /*0080*/ 	.word	0x000000ff
        /*0084*/ 	.word	0x00000000
        /*0088*/ 	.short	0x0100
        /*008a*/ 	.byte	0x08
	.zero		1


	//   ....[1]....
        /*008c*/ 	.word	0x00000240
        /*0090*/ 	.word	0x000000ff
        /*0094*/ 	.word	0x00000020
        /*0098*/ 	.short	0x0100
        /*009a*/ 	.byte	0x08
	.zero		1


	//   ....[2]....
        /*009c*/ 	.word	0x00000250
        /*00a0*/ 	.word	0x000000ff
        /*00a4*/ 	.word	0x00000008
        /*00a8*/ 	.short	0x0100
        /*00aa*/ 	.byte	0x08
	.zero		1


	//   ....[3]....
        /*00ac*/ 	.word	0x00000260
        /*00b0*/ 	.word	0x000000ff
        /*00b4*/ 	.word	0x00000028
        /*00b8*/ 	.short	0x0100
        /*00ba*/ 	.byte	0x08
	.zero		1


	//   ....[4]....
        /*00bc*/ 	.word	0x00000270
        /*00c0*/ 	.word	0x000000ff
        /*00c4*/ 	.word	0x00000010
        /*00c8*/ 	.short	0x0100
        /*00ca*/ 	.byte	0x08
	.zero		1


	//   ....[5]....
        /*00cc*/ 	.word	0x00000280
        /*00d0*/ 	.word	0x000000ff
        /*00d4*/ 	.word	0x00000030
        /*00d8*/ 	.short	0x0100
        /*00da*/ 	.byte	0x08
	.zero		1


	//   ....[6]....
        /*00dc*/ 	.word	0x00000290
        /*00e0*/ 	.word	0x000000ff
        /*00e4*/ 	.word	0x00000018
        /*00e8*/ 	.short	0x0100
        /*00ea*/ 	.byte	0x08
	.zero		1


	//   ....[7]....
        /*00ec*/ 	.word	0x000002a0
        /*00f0*/ 	.word	0x000000ff
        /*00f4*/ 	.word	0x00000038
        /*00f8*/ 	.short	0x0100
        /*00fa*/ 	.byte	0x08
	.zero		1


	//   ....[8]....
        /*00fc*/ 	.word	0x00000700
        /*0100*/ 	.word	0x000000ff
        /*0104*/ 	.word	0x00000050
        /*0108*/ 	.short	0x0100
        /*010a*/ 	.byte	0x06
	.zero		1


	//   ....[9]....
        /*010c*/ 	.word	0x00000790
        /*0110*/ 	.word	0x000000ff
        /*0114*/ 	.word	0x00000058
        /*0118*/ 	.short	0x0100
        /*011a*/ 	.byte	0x06
	.zero		1


	//   ....[10]....
        /*011c*/ 	.word	0x000015b0
        /*0120*/ 	.word	0x000000ff
        /*0124*/ 	.word	0x00000000
        /*0128*/ 	.short	0x010a
        /*012a*/ 	.byte	0x06
	.zero		1


	//   ....[11]....
        /*012c*/ 	.word	0x000015f0
        /*0130*/ 	.word	0x000000ff
        /*0134*/ 	.word	0x00000000
        /*0138*/ 	.short	0x010a
        /*013a*/ 	.byte	0x06
	.zero		1


	//   ....[12]....
        /*013c*/ 	.word	0x00001be0
        /*0140*/ 	.word	0x000000ff
        /*0144*/ 	.word	0x00000000
        /*0148*/ 	.short	0x010a
        /*014a*/ 	.byte	0x0c
	.zero		1


	//   ....[13]....
        /*014c*/ 	.word	0x00001c20
        /*0150*/ 	.word	0x000000ff
        /*0154*/ 	.word	0x00000000
        /*0158*/ 	.short	0x010a
        /*015a*/ 	.byte	0x0c
	.zero		1


	//   ....[14]....
        /*015c*/ 	.word	0x00002000
        /*0160*/ 	.word	0x0000000a
        /*0164*/ 	.word	0x00000000
        /*0168*/ 	.short	0x0101
        /*016a*/ 	.byte	0x3f
	.zero		1


	//   ....[15]....
        /*016c*/ 	.word	0x00002470
        /*0170*/ 	.word	0x00000008
        /*0174*/ 	.word	0x00000000
        /*0178*/ 	.short	0x0101
        /*017a*/ 	.byte	0x3f
	.zero		1


	//   ....[16]....
        /*017c*/ 	.word	0x00005e20
        /*0180*/ 	.word	0x00000013
        /*0184*/ 	.word	0x00000020
        /*0188*/ 	.short	0x010a
        /*018a*/ 	.byte	0x3f
	.zero		1


	//   ....[17]....
        /*018c*/ 	.word	0x000061f0
        /*0190*/ 	.word	0x00000006
        /*0194*/ 	.word	0x00000058
        /*0198*/ 	.short	0x0101
        /*019a*/ 	.byte	0x3f
	.zero		1


	//   ....[18]....
        /*019c*/ 	.word	0x000068f0
        /*01a0*/ 	.word	0x00000005
        /*01a4*/ 	.word	0x00000000
        /*01a8*/ 	.short	0x010a
        /*01aa*/ 	.byte	0x3f
	.zero		1


	//   ....[19]....
        /*01ac*/ 	.word	0x00006970
        /*01b0*/ 	.word	0x00000007
        /*01b4*/ 	.word	0x00000000
        /*01b8*/ 	.short	0x010a
        /*01ba*/ 	.byte	0x3f
	.zero		1


	//   ....[20]....
        /*01bc*/ 	.word	0x00006a00
        /*01c0*/ 	.word	0x00000006
        /*01c4*/ 	.word	0x00000000
        /*01c8*/ 	.short	0x010a
        /*01ca*/ 	.byte	0x3f
	.zero		1


	//   ....[21]....
        /*01cc*/ 	.word	0x00006a90
        /*01d0*/ 	.word	0x00000003
        /*01d4*/ 	.word	0x00000000
        /*01d8*/ 	.short	0x010a
        /*01da*/ 	.byte	0x3f
	.zero		1


	//   ....[22]....
        /*01dc*/ 	.word	0x00006b00
        /*01e0*/ 	.word	0x00000009
        /*01e4*/ 	.word	0x00000000
        /*01e8*/ 	.short	0x010a
        /*01ea*/ 	.byte	0x3f
	.zero		1


	//   ....[23]....
        /*01ec*/ 	.word	0x00006b60
        /*01f0*/ 	.word	0x0000000b
        /*01f4*/ 	.word	0x00000000
        /*01f8*/ 	.short	0x010a
        /*01fa*/ 	.byte	0x3f
	.zero		1


	//   ....[24]....
        /*01fc*/ 	.word	0x00006c30
        /*0200*/ 	.word	0x00000013
        /*0204*/ 	.word	0x00000020
        /*0208*/ 	.short	0x010a
        /*020a*/ 	.byte	0x3f
	.zero		1


	//   ....[25]....
        /*020c*/ 	.word	0x00006d00
        /*0210*/ 	.word	0x00000005
        /*0214*/ 	.word	0x00000000
        /*0218*/ 	.short	0x010a
        /*021a*/ 	.byte	0x3f
	.zero		1


	//   ....[26]....
        /*021c*/ 	.word	0x00006d50
        /*0220*/ 	.word	0x00000007
        /*0224*/ 	.word	0x00000000
        /*0228*/ 	.short	0x010a
        /*022a*/ 	.byte	0x3f
	.zero		1


	//   ....[27]....
        /*022c*/ 	.word	0x00006da0
        /*0230*/ 	.word	0x00000006
        /*0234*/ 	.word	0x00000000
        /*0238*/ 	.short	0x010a
        /*023a*/ 	.byte	0x3f
	.zero		1


	//----- nvinfo : EIATTR_NUM_MBARRIERS
	.align		4
.L_28:
        /*023c*/ 	.byte	0x03, 0x38
        /*023e*/ 	.short	0x000a


	//----- nvinfo : EIATTR_EXIT_INSTR_OFFSETS
	.align		4
        /*0240*/ 	.byte	0x04, 0x1c
        /*0242*/ 	.short	(.L_30 - .L_29)


	//   ....[0]....
.L_29:
        /*0244*/ 	.word	0x00000950


	//   ....[1]....
        /*0248*/ 	.word	0x00001140


	//   ....[2]....
        /*024c*/ 	.word	0x00005460


	//   ....[3]....
        /*0250*/ 	.word	0x000059c0


	//   ....[4]....
        /*0254*/ 	.word	0x00006ae0


	//----- nvinfo : EIATTR_MAX_THREADS
	.align		4
.L_30:
        /*0258*/ 	.byte	0x04, 0x05
        /*025a*/ 	.short	(.L_32 - .L_31)
.L_31:
        /*025c*/ 	.word	0x00000180
        /*0260*/ 	.word	0x00000001
        /*0264*/ 	.word	0x00000001


	//----- nvinfo : EIATTR_CRS_STACK_SIZE
	.align		4
.L_32:
        /*0268*/ 	.byte	0x04, 0x1e
        /*026a*/ 	.short	(.L_34 - .L_33)
.L_33:
        /*026c*/ 	.word	0x00000000


	//----- nvinfo : EIATTR_CBANK_PARAM_SIZE
	.align		4
.L_34:
        /*0270*/ 	.byte	0x03, 0x19
        /*0272*/ 	.short	0x0470


	//----- nvinfo : EIATTR_PARAM_CBANK
	.align		4
        /*0274*/ 	.byte	0x04, 0x0a
        /*0276*/ 	.short	(.L_36 - .L_35)
	.align		4
.L_35:
        /*0278*/ 	.word	index@(.nv.constant0._ZN7cutlass13device_kernelINS_4gemm6kernel13GemmUniversalIN4cute5tupleIJiiiiEEENS1_10collective13CollectiveMmaINS1_37MainloopSm90TmaGmmaWarpSpecializedFP8ILi4ENS5_IJNS4_1CILi2EEESB_NSA_ILi1EEEEEENS1_35KernelTmaWarpSpecializedCooperativeEEENS5_IJNSA_ILi128EEENSA_ILi64EEENSA_ILi32EEEEEENS_12float_e4m3_tENS5_IJlSC_lEEESK_SL_NS4_8TiledMMAINS4_8MMA_AtomIJNS4_4SM904GMMA30MMA_64x64x32_F32E4M3E4M3_SS_TNILNSP_7ScaleInE1ELSR_1EEEEEENS4_6LayoutINS5_IJSB_SC_SC_EEENS5_IJSC_NSA_ILi0EEESW_EEEEENS5_IJNS4_10UnderscoreESZ_SZ_EEEEENS4_23SM90_TMA_LOAD_MULTICASTENS4_14ComposedLayoutINS4_7SwizzleILi1ELi4ELi3EEENS4_18smem_ptr_flag_bitsILi8EEENSU_INS5_IJNSA_ILi8EEESI_EEENS5_IJSI_SC_EEEEEEEvNS4_8identityES12_S1C_vS1D_EENS_8epilogue10collective6detail29Sm90TmaWarpSpecializedAdapterINS1G_15DefaultEpilogueISK_SL_SL_NS1F_6thread17LinearCombinationISK_Li1EffLNS1K_9ScaleType4KindE0ELNS_15FloatRoundStyleE2ESK_EENS1_15EpilogueDefaultEEEEEvvEEEEvNT_6ParamsE)
        /*027c*/ 	.short	0x0210
        /*027e*/ 	.short	0x0470


	//----- nvinfo : EIATTR_SW_WAR
	.align		4
.L_36:
        /*0280*/ 	.byte	0x04, 0x36
        /*0282*/ 	.short	(.L_38 - .L_37)
.L_37:
        /*0284*/ 	.word	0x00000008
.L_38:


//--------------------- .nv.callgraph             --------------------------
	.section	.nv.callgraph,"",@"SHT_CUDA_CALLGRAPH"
	.align	4
	.sectionentsize	8
	.align		4
        /*0000*/ 	.word	0x00000000
	.align		4
        /*0004*/ 	.word	0xffffffff
	.align		4
        /*0008*/ 	.word	0x00000000
	.align		4
        /*000c*/ 	.word	0xfffffffe
	.align		4
        /*0010*/ 	.word	0x00000000
	.align		4
        /*0014*/ 	.word	0xfffffffd
	.align		4
        /*0018*/ 	.word	0x00000000
	.align		4
        /*001c*/ 	.word	0xfffffffc


//--------------------- .nv.constant4             --------------------------
	.section	.nv.constant4,"a",@progbits
	.align	8
	.align		8
.nv.constant4:
        /*0000*/ 	.dword	_ZN39_INTERNAL_f05e4fac_4_k_cu_e7907432_38794cuda3std3__45__cpo5beginE
	.align		8
        /*0008*/ 	.dword	_ZN39_INTERNAL_f05e4fac_4_k_cu_e7907432_38794cuda3std3__45__cpo3endE
	.align		8
        /*0010*/ 	.dword	_ZN39_INTERNAL_f05e4fac_4_k_cu_e7907432_38794cuda3std3__45__cpo6cbeginE
	.align		8
        /*0018*/ 	.dword	_ZN39_INTERNAL_f05e4fac_4_k_cu_e7907432_38794cuda3std3__45__cpo4cendE
	.align		8
        /*0020*/ 	.dword	_ZN39_INTERNAL_f05e4fac_4_k_cu_e7907432_38794cuda3std3__441_GLOBAL__N__f05e4fac_4_k_cu_e7907432_38796ignoreE
	.align		8
        /*0028*/ 	.dword	_ZN39_INTERNAL_f05e4fac_4_k_cu_e7907432_38794cuda3std3__419piecewise_constructE
	.align		8
        /*0030*/ 	.dword	_ZN39_INTERNAL_f05e4fac_4_k_cu_e7907432_38794cuda3std3__48in_placeE
	.align		8
        /*0038*/ 	.dword	_ZN39_INTERNAL_f05e4fac_4_k_cu_e7907432_38794cuda3std6ranges3__45__cpo4swapE
	.align		8
        /*0040*/ 	.dword	_ZN39_INTERNAL_f05e4fac_4_k_cu_e7907432_38794cuda3std6ranges3__45__cpo9iter_moveE
	.align		8
        /*0048*/ 	.dword	_ZN39_INTERNAL_f05e4fac_4_k_cu_e7907432_38794cute7productE
	.align		8
        /*0050*/ 	.dword	_ZN39_INTERNAL_f05e4fac_4_k_cu_e7907432_38794cute1_E


//--------------------- .text._ZN7cutlass13device_kernelINS_4gemm6kernel13GemmUniversalIN4cute5tupleIJiiiiEEENS1_10collective13CollectiveMmaINS1_37MainloopSm90TmaGmmaWarpSpecializedFP8ILi4ENS5_IJNS4_1CILi2EEESB_NSA_ILi1EEEEEENS1_35KernelTmaWarpSpecializedCooperativeEEENS5_IJNSA_ILi128EEENSA_ILi64EEENSA_ILi32EEEEEENS_12float_e4m3_tENS5_IJlSC_lEEESK_SL_NS4_8TiledMMAINS4_8MMA_AtomIJNS4_4SM904GMMA30MMA_64x64x32_F32E4M3E4M3_SS_TNILNSP_7ScaleInE1ELSR_1EEEEEENS4_6LayoutINS5_IJSB_SC_SC_EEENS5_IJSC_NSA_ILi0EEESW_EEEEENS5_IJNS4_10UnderscoreESZ_SZ_EEEEENS4_23SM90_TMA_LOAD_MULTICASTENS4_14ComposedLayoutINS4_7SwizzleILi1ELi4ELi3EEENS4_18smem_ptr_flag_bitsILi8EEENSU_INS5_IJNSA_ILi8EEESI_EEENS5_IJSI_SC_EEEEEEEvNS4_8identityES12_S1C_vS1D_EENS_8epilogue10collective6detail29Sm90TmaWarpSpecializedAdapterINS1G_15DefaultEpilogueISK_SL_SL_NS1F_6thread17LinearCombinationISK_Li1EffLNS1K_9ScaleType4KindE0ELNS_15FloatRoundStyleE2ESK_EENS1_15EpilogueDefaultEEEEEvvEEEEvNT_6ParamsE --------------------------
	.section	.text._ZN7cutlass13device_kernelINS_4gemm6kernel13GemmUniversalIN4cute5tupleIJiiiiEEENS1_10collective13CollectiveMmaINS1_37MainloopSm90TmaGmmaWarpSpecializedFP8ILi4ENS5_IJNS4_1CILi2EEESB_NSA_ILi1EEEEEENS1_35KernelTmaWarpSpecializedCooperativeEEENS5_IJNSA_ILi128EEENSA_ILi64EEENSA_ILi32EEEEEENS_12float_e4m3_tENS5_IJlSC_lEEESK_SL_NS4_8TiledMMAINS4_8MMA_AtomIJNS4_4SM904GMMA30MMA_64x64x32_F32E4M3E4M3_SS_TNILNSP_7ScaleInE1ELSR_1EEEEEENS4_6LayoutINS5_IJSB_SC_SC_EEENS5_IJSC_NSA_ILi0EEESW_EEEEENS5_IJNS4_10UnderscoreESZ_SZ_EEEEENS4_23SM90_TMA_LOAD_MULTICASTENS4_14ComposedLayoutINS4_7SwizzleILi1ELi4ELi3EEENS4_18smem_ptr_flag_bitsILi8EEENSU_INS5_IJNSA_ILi8EEESI_EEENS5_IJSI_SC_EEEEEEEvNS4_8identityES12_S1C_vS1D_EENS_8epilogue10collective6detail29Sm90TmaWarpSpecializedAdapterINS1G_15DefaultEpilogueISK_SL_SL_NS1F_6thread17LinearCombinationISK_Li1EffLNS1K_9ScaleType4KindE0ELNS_15FloatRoundStyleE2ESK_EENS1_15EpilogueDefaultEEEEEvvEEEEvNT_6ParamsE,"ax",@progbits
	.align	128
.text._ZN7cutlass13device_kernelINS_4gemm6kernel13GemmUniversalIN4cute5tupleIJiiiiEEENS1_10collective13CollectiveMmaINS1_37MainloopSm90TmaGmmaWarpSpecializedFP8ILi4ENS5_IJNS4_1CILi2EEESB_NSA_ILi1EEEEEENS1_35KernelTmaWarpSpecializedCooperativeEEENS5_IJNSA_ILi128EEENSA_ILi64EEENSA_ILi32EEEEEENS_12float_e4m3_tENS5_IJlSC_lEEESK_SL_NS4_8TiledMMAINS4_8MMA_AtomIJNS4_4SM904GMMA30MMA_64x64x32_F32E4M3E4M3_SS_TNILNSP_7ScaleInE1ELSR_1EEEEEENS4_6LayoutINS5_IJSB_SC_SC_EEENS5_IJSC_NSA_ILi0EEESW_EEEEENS5_IJNS4_10UnderscoreESZ_SZ_EEEEENS4_23SM90_TMA_LOAD_MULTICASTENS4_14ComposedLayoutINS4_7SwizzleILi1ELi4ELi3EEENS4_18smem_ptr_flag_bitsILi8EEENSU_INS5_IJNSA_ILi8EEESI_EEENS5_IJSI_SC_EEEEEEEvNS4_8identityES12_S1C_vS1D_EENS_8epilogue10collective6detail29Sm90TmaWarpSpecializedAdapterINS1G_15DefaultEpilogueISK_SL_SL_NS1F_6thread17LinearCombinationISK_Li1EffLNS1K_9ScaleType4KindE0ELNS_15FloatRoundStyleE2ESK_EENS1_15EpilogueDefaultEEEEEvvEEEEvNT_6ParamsE:
        .type           _ZN7cutlass13device_kernelINS_4gemm6kernel13GemmUniversalIN4cute5tupleIJiiiiEEENS1_10collective13CollectiveMmaINS1_37MainloopSm90TmaGmmaWarpSpecializedFP8ILi4ENS5_IJNS4_1CILi2EEESB_NSA_ILi1EEEEEENS1_35KernelTmaWarpSpecializedCooperativeEEENS5_IJNSA_ILi128EEENSA_ILi64EEENSA_ILi32EEEEEENS_12float_e4m3_tENS5_IJlSC_lEEESK_SL_NS4_8TiledMMAINS4_8MMA_AtomIJNS4_4SM904GMMA30MMA_64x64x32_F32E4M3E4M3_SS_TNILNSP_7ScaleInE1ELSR_1EEEEEENS4_6LayoutINS5_IJSB_SC_SC_EEENS5_IJSC_NSA_ILi0EEESW_EEEEENS5_IJNS4_10UnderscoreESZ_SZ_EEEEENS4_23SM90_TMA_LOAD_MULTICASTENS4_14ComposedLayoutINS4_7SwizzleILi1ELi4ELi3EEENS4_18smem_ptr_flag_bitsILi8EEENSU_INS5_IJNSA_ILi8EEESI_EEENS5_IJSI_SC_EEEEEEEvNS4_8identityES12_S1C_vS1D_EENS_8epilogue10collective6detail29Sm90TmaWarpSpecializedAdapterINS1G_15DefaultEpilogueISK_SL_SL_NS1F_6thread17LinearCombinationISK_Li1EffLNS1K_9ScaleType4KindE0ELNS_15FloatRoundStyleE2ESK_EENS1_15EpilogueDefaultEEEEEvvEEEEvNT_6ParamsE,@function
        .size           _ZN7cutlass13device_kernelINS_4gemm6kernel13GemmUniversalIN4cute5tupleIJiiiiEEENS1_10collective13CollectiveMmaINS1_37MainloopSm90TmaGmmaWarpSpecializedFP8ILi4ENS5_IJNS4_1CILi2EEESB_NSA_ILi1EEEEEENS1_35KernelTmaWarpSpecializedCooperativeEEENS5_IJNSA_ILi128EEENSA_ILi64EEENSA_ILi32EEEEEENS_12float_e4m3_tENS5_IJlSC_lEEESK_SL_NS4_8TiledMMAINS4_8MMA_AtomIJNS4_4SM904GMMA30MMA_64x64x32_F32E4M3E4M3_SS_TNILNSP_7ScaleInE1ELSR_1EEEEEENS4_6LayoutINS5_IJSB_SC_SC_EEENS5_IJSC_NSA_ILi0EEESW_EEEEENS5_IJNS4_10UnderscoreESZ_SZ_EEEEENS4_23SM90_TMA_LOAD_MULTICASTENS4_14ComposedLayoutINS4_7SwizzleILi1ELi4ELi3EEENS4_18smem_ptr_flag_bitsILi8EEENSU_INS5_IJNSA_ILi8EEESI_EEENS5_IJSI_SC_EEEEEEEvNS4_8identityES12_S1C_vS1D_EENS_8epilogue10collective6detail29Sm90TmaWarpSpecializedAdapterINS1G_15DefaultEpilogueISK_SL_SL_NS1F_6thread17LinearCombinationISK_Li1EffLNS1K_9ScaleType4KindE0ELNS_15FloatRoundStyleE2ESK_EENS1_15EpilogueDefaultEEEEEvvEEEEvNT_6ParamsE,(.L_x_140 - _ZN7cutlass13device_kernelINS_4gemm6kernel13GemmUniversalIN4cute5tupleIJiiiiEEENS1_10collective13CollectiveMmaINS1_37MainloopSm90TmaGmmaWarpSpecializedFP8ILi4ENS5_IJNS4_1CILi2EEESB_NSA_ILi1EEEEEENS1_35KernelTmaWarpSpecializedCooperativeEEENS5_IJNSA_ILi128EEENSA_ILi64EEENSA_ILi32EEEEEENS_12float_e4m3_tENS5_IJlSC_lEEESK_SL_NS4_8TiledMMAINS4_8MMA_AtomIJNS4_4SM904GMMA30MMA_64x64x32_F32E4M3E4M3_SS_TNILNSP_7ScaleInE1ELSR_1EEEEEENS4_6LayoutINS5_IJSB_SC_SC_EEENS5_IJSC_NSA_ILi0EEESW_EEEEENS5_IJNS4_10UnderscoreESZ_SZ_EEEEENS4_23SM90_TMA_LOAD_MULTICASTENS4_14ComposedLayoutINS4_7SwizzleILi1ELi4ELi3EEENS4_18smem_ptr_flag_bitsILi8EEENSU_INS5_IJNSA_ILi8EEESI_EEENS5_IJSI_SC_EEEEEEEvNS4_8identityES12_S1C_vS1D_EENS_8epilogue10collective6detail29Sm90TmaWarpSpecializedAdapterINS1G_15DefaultEpilogueISK_SL_SL_NS1F_6thread17LinearCombinationISK_Li1EffLNS1K_9ScaleType4KindE0ELNS_15FloatRoundStyleE2ESK_EENS1_15EpilogueDefaultEEEEEvvEEEEvNT_6ParamsE)
        .other          _ZN7cutlass13device_kernelINS_4gemm6kernel13GemmUniversalIN4cute5tupleIJiiiiEEENS1_10collective13CollectiveMmaINS1_37MainloopSm90TmaGmmaWarpSpecializedFP8ILi4ENS5_IJNS4_1CILi2EEESB_NSA_ILi1EEEEEENS1_35KernelTmaWarpSpecializedCooperativeEEENS5_IJNSA_ILi128EEENSA_ILi64EEENSA_ILi32EEEEEENS_12float_e4m3_tENS5_IJlSC_lEEESK_SL_NS4_8TiledMMAINS4_8MMA_AtomIJNS4_4SM904GMMA30MMA_64x64x32_F32E4M3E4M3_SS_TNILNSP_7ScaleInE1ELSR_1EEEEEENS4_6LayoutINS5_IJSB_SC_SC_EEENS5_IJSC_NSA_ILi0EEESW_EEEEENS5_IJNS4_10UnderscoreESZ_SZ_EEEEENS4_23SM90_TMA_LOAD_MULTICASTENS4_14ComposedLayoutINS4_7SwizzleILi1ELi4ELi3EEENS4_18smem_ptr_flag_bitsILi8EEENSU_INS5_IJNSA_ILi8EEESI_EEENS5_IJSI_SC_EEEEEEEvNS4_8identityES12_S1C_vS1D_EENS_8epilogue10collective6detail29Sm90TmaWarpSpecializedAdapterINS1G_15DefaultEpilogueISK_SL_SL_NS1F_6thread17LinearCombinationISK_Li1EffLNS1K_9ScaleType4KindE0ELNS_15FloatRoundStyleE2ESK_EENS1_15EpilogueDefaultEEEEEvvEEEEvNT_6ParamsE,@"STO_CUDA_ENTRY STV_DEFAULT"
_ZN7cutlass13device_kernelINS_4gemm6kernel13GemmUniversalIN4cute5tupleIJiiiiEEENS1_10collective13CollectiveMmaINS1_37MainloopSm90TmaGmmaWarpSpecializedFP8ILi4ENS5_IJNS4_1CILi2EEESB_NSA_ILi1EEEEEENS1_35KernelTmaWarpSpecializedCooperativeEEENS5_IJNSA_ILi128EEENSA_ILi64EEENSA_ILi32EEEEEENS_12float_e4m3_tENS5_IJlSC_lEEESK_SL_NS4_8TiledMMAINS4_8MMA_AtomIJNS4_4SM904GMMA30MMA_64x64x32_F32E4M3E4M3_SS_TNILNSP_7ScaleInE1ELSR_1EEEEEENS4_6LayoutINS5_IJSB_SC_SC_EEENS5_IJSC_NSA_ILi0EEESW_EEEEENS5_IJNS4_10UnderscoreESZ_SZ_EEEEENS4_23SM90_TMA_LOAD_MULTICASTENS4_14ComposedLayoutINS4_7SwizzleILi1ELi4ELi3EEENS4_18smem_ptr_flag_bitsILi8EEENSU_INS5_IJNSA_ILi8EEESI_EEENS5_IJSI_SC_EEEEEEEvNS4_8identityES12_S1C_vS1D_EENS_8epilogue10collective6detail29Sm90TmaWarpSpecializedAdapterINS1G_15DefaultEpilogueISK_SL_SL_NS1F_6thread17LinearCombinationISK_Li1EffLNS1K_9ScaleType4KindE0ELNS_15FloatRoundStyleE2ESK_EENS1_15EpilogueDefaultEEEEEvvEEEEvNT_6ParamsE:
[----:B------:R-:W-:Y:S01]  /*0000*/  LDC R1, c[0x0][0x28] ;  /* 0x00000a00ff017b82 */ /* 0x000fe20000000800 */
[----:B------:R-:W0:Y:S01]  /*0010*/  S2R R0, SR_TID.X ;  /* 0x0000000000007919 */ /* 0x000e220000002100 */
[----:B------:R-:W-:Y:S01]  /*0020*/  ELECT P0, URZ, PT ;  /* 0x00000000003f782f */ /* 0x000fe20003800000 */
[----:B------:R-:W-:Y:S01]  /*0030*/  BSSY B0, `(.L_x_0) ;  /* 0x000000f000007945 */ /* 0x000fe20003800000 */
[--C-:B0-----:R-:W-:Y:S02]  /*0040*/  SHF.R.U32.HI R2, RZ, 0x5, R0.reuse ;  /* 0x00000005ff027819 */ /* 0x101fe40000011600 */
[----:B------:R-:W-:-:S03]  /*0050*/  SHF.R.U32.HI R3, RZ, 0x7, R0 ;  /* 0x00000007ff037819 */ /* 0x000fc60000011600 */
[----:B------:R-:W0:Y:S04]  /*0060*/  SHFL.IDX PT, R7, R2, RZ, 0x1f ;  /* 0x00001fff02077589 */ /* 0x000e2800000e0000 */
[----:B------:R1:W2:Y:S01]  /*0070*/  SHFL.IDX PT, R4, R3, RZ, 0x1f ;  /* 0x00001fff03047589 */ /* 0x0002a200000e0000 */
[----:B0-----:R-:W-:-:S13]  /*0080*/  ISETP.NE.OR P0, PT, R7, RZ, !P0 ;  /* 0x000000ff0700720c */ /* 0x001fda0004705670 */
[----:B-12---:R-:W-:Y:S05]  /*0090*/  @P0 BRA `(.L_x_1) ;  /* 0x0000000000200947 */ /* 0x006fea0003800000 */
[----:B------:R-:W-:Y:S02]  /*00a0*/  ULDC.64 UR4, c[0x0][0x198] ;  /* 0x0000660000047ab9 */ /* 0x000fe40000000a00 */
[----:B------:R-:W-:Y:S02]  /*00b0*/  UIADD3 UR6, UP0, UR4, 0xf0, URZ ;  /* 0x000000f004067890 */ /* 0x000fe4000ff1e03f */
[----:B------:R-:W-:Y:S02]  /*00c0*/  UIADD3 UR4, UP1, UR4, 0x1f0, URZ ;  /* 0x000001f004047890 */ /* 0x000fe4000ff3e03f */
[----:B------:R-:W-:Y:S02]  /*00d0*/  UIADD3.X UR7, URZ, UR5, URZ, UP0, !UPT ;  /* 0x000000053f077290 */ /* 0x000fe400087fe43f */
[----:B------:R-:W-:-:S07]  /*00e0*/  UIADD3.X UR5, URZ, UR5, URZ, UP1, !UPT ;  /* 0x000000053f057290 */ /* 0x000fce0008ffe43f */
[----:B------:R0:W-:Y:S02]  /*00f0*/  UTMACCTL.PF [UR6] ;  /* 0x00000000060079b9 */ /* 0x0001e40008040000 */
[----:B------:R0:W-:Y:S02]  /*0100*/  UTMACCTL.PF [UR4] ;  /* 0x00000000040079b9 */ /* 0x0001e40008040000 */
[----:B0-----:R-:W-:Y:S01]  /*0110*/  NOP ;  /* 0x0000000000007918 */ /* 0x001fe20000000000 */
.L_x_1:
[----:B------:R-:W-:Y:S05]  /*0120*/  BSYNC B0 ;  /* 0x0000000000007941 */ /* 0x000fea0003800000 */
.L_x_0:
[----:B------:R-:W0:Y:S02]  /*0130*/  SHFL.IDX PT, R3, R2, RZ, 0x1f ;  /* 0x00001fff02037589 */ /* 0x000e2400000e0000 */
[----:B0-----:R-:W-:-:S13]  /*0140*/  ISETP.NE.AND P0, PT, R3, RZ, PT ;  /* 0x000000ff0300720c */ /* 0x001fda0003f05270 */
[----:B------:R-:W-:Y:S05]  /*0150*/  @P0 BRA `(.L_x_2) ;  /* 0x0000000000580947 */ /* 0x000fea0003800000 */
[----:B------:R-:W0:Y:S01]  /*0160*/  S2UR UR8, SR_CgaCtaId ;  /* 0x00000000000879c3 */ /* 0x000e220000008800 */
[----:B------:R-:W-:Y:S01]  /*0170*/  UMOV UR4, 0x400 ;  /* 0x0000040000047882 */ /* 0x000fe20000000000 */
[----:B------:R-:W-:Y:S01]  /*0180*/  UMOV UR5, 0x1 ;  /* 0x0000000100057882 */ /* 0x000fe20000000000 */
[----:B------:R-:W-:Y:S01]  /*0190*/  UMOV UR6, 0x6 ;  /* 0x0000000600067882 */ /* 0x000fe20000000000 */
[----:B------:R-:W-:Y:S01]  /*01a0*/  ELECT P0, URZ, PT ;  /* 0x00000000003f782f */ /* 0x000fe20003800000 */
[----:B------:R-:W-:-:S04]  /*01b0*/  UIADD3 UR6, -UR6, 0x100000, URZ ;  /* 0x0010000006067890 */ /* 0x000fc8000fffe13f */
[----:B------:R-:W-:Y:S02]  /*01c0*/  USHF.L.U32 UR7, UR6, 0xb, URZ ;  /* 0x0000000b06077899 */ /* 0x000fe4000800063f */
[----:B------:R-:W-:Y:S02]  /*01d0*/  USHF.L.U32 UR6, UR6, 0x1, URZ ;  /* 0x0000000106067899 */ /* 0x000fe4000800063f */
[----:B0-----:R-:W-:Y:S02]  /*01e0*/  ULEA UR8, UR8, UR4, 0x18 ;  /* 0x0000000408087291 */ /* 0x001fe4000f8ec03f */
[----:B------:R-:W-:-:S04]  /*01f0*/  UIADD3 UR4, -UR5, 0x100000, URZ ;  /* 0x0010000005047890 */ /* 0x000fc8000fffe13f */
[----:B------:R-:W-:Y:S02]  /*0200*/  USHF.L.U32 UR5, UR4, 0xb, URZ ;  /* 0x0000000b04057899 */ /* 0x000fe4000800063f */
[----:B------:R-:W-:Y:S01]  /*0210*/  USHF.L.U32 UR4, UR4, 0x1, URZ ;  /* 0x0000000104047899 */ /* 0x000fe2000800063f */
[----:B------:R-:W0:Y:S11]  /*0220*/  FENCE.VIEW.ASYNC.S ;  /* 0x00000000000073c6 */ /* 0x000e360000000000 */
[----:B0-----:R0:W1:Y:S01]  /*0230*/  SYNCS.EXCH.64 URZ, [UR8], UR4 ;  /* 0x00000004083f75b2 */ /* 0x0010620008000100 */
[----:B------:R0:W2:Y:S01]  /*0240*/  SYNCS.EXCH.64 URZ, [UR8+0x20], UR6 ;  /* 0x00002006083f75b2 */ /* 0x0000a20008000100 */
[----:B------:R0:W3:Y:S01]  /*0250*/  SYNCS.EXCH.64 URZ, [UR8+0x8], UR4 ;  /* 0x00000804083f75b2 */ /* 0x0000e20008000100 */
[----:B------:R0:W4:Y:S01]  /*0260*/  SYNCS.EXCH.64 URZ, [UR8+0x28], UR6 ;  /* 0x00002806083f75b2 */ /* 0x0001220008000100 */
[----:B------:R0:W0:Y:S01]  /*0270*/  SYNCS.EXCH.64 URZ, [UR8+0x10], UR4 ;  /* 0x00001004083f75b2 */ /* 0x0000220008000100 */
[----:B------:R0:W0:Y:S01]  /*0280*/  SYNCS.EXCH.64 URZ, [UR8+0x30], UR6 ;  /* 0x00003006083f75b2 */ /* 0x0000220008000100 */
[----:B------:R0:W0:Y:S01]  /*0290*/  SYNCS.EXCH.64 URZ, [UR8+0x18], UR4 ;  /* 0x00001804083f75b2 */ /* 0x0000220008000100 */
[----:B------:R0:W0:Y:S01]  /*02a0*/  SYNCS.EXCH.64 URZ, [UR8+0x38], UR6 ;  /* 0x00003806083f75b2 */ /* 0x0000220008000100 */
[----:B------:R-:W-:Y:S01]  /*02b0*/  NOP ;  /* 0x0000000000007918 */ /* 0x000fe20000000000 */
.L_x_2:
[----:B------:R-:W-:Y:S01]  /*02c0*/  SHF.R.S32.HI R5, RZ, 0x1f, R0 ;  /* 0x0000001fff057819 */ /* 0x000fe20000011400 */
[----:B------:R-:W5:Y:S01]  /*02d0*/  SHFL.IDX PT, R2, R2, RZ, 0x1f ;  /* 0x00001fff02027589 */ /* 0x000f6200000e0000 */
[----:B0-----:R-:W0:Y:S01]  /*02e0*/  S2UR UR8, SR_CTAID.X ;  /* 0x00000000000879c3 */ /* 0x001e220000002500 */
[----:B------:R-:W-:Y:S02]  /*02f0*/  ELECT P0, URZ, PT ;  /* 0x00000000003f782f */ /* 0x000fe40003800000 */
[----:B------:R-:W-:Y:S01]  /*0300*/  LEA.HI R5, R5, R0, RZ, 0x7 ;  /* 0x0000000005057211 */ /* 0x000fe200078f38ff */
[----:B------:R-:W1:Y:S01]  /*0310*/  S2R R8, SR_CTAID.Y ;  /* 0x0000000000087919 */ /* 0x000e620000002600 */
[----:B------:R-:W-:Y:S01]  /*0320*/  ULDC UR4, c[0x0][0x150] ;  /* 0x0000540000047ab9 */ /* 0x000fe20000000800 */
[----:B------:R-:W-:Y:S01]  /*0330*/  VIADD R16, R4, 0xffffffff ;  /* 0xffffffff04107836 */ /* 0x000fe20000000000 */
[----:B------:R-:W-:Y:S01]  /*0340*/  LOP3.LUT R5, R5, 0xffffff80, RZ, 0xc0, !PT ;  /* 0xffffff8005057812 */ /* 0x000fe200078ec0ff */
[----:B------:R-:W-:Y:S01]  /*0350*/  NOP ;  /* 0x0000000000007918 */ /* 0x000fe20000000000 */
[----:B------:R-:W2:Y:S01]  /*0360*/  LDC R12, c[0x0][0x144] ;  /* 0x00005100ff0c7b82 */ /* 0x000ea20000000800 */
[----:B------:R-:W-:Y:S01]  /*0370*/  NOP ;  /* 0x0000000000007918 */ /* 0x000fe20000000000 */
[----:B------:R-:W-:Y:S01]  /*0380*/  ISETP.GE.U32.AND P6, PT, R16, 0x2, PT ;  /* 0x000000021000780c */ /* 0x000fe20003fc6070 */
[----:B------:R-:W-:Y:S01]  /*0390*/  IMAD.IADD R5, R0, 0x1, -R5 ;  /* 0x0000000100057824 */ /* 0x000fe200078e0a05 */
[----:B------:R-:W-:-:S04]  /*03a0*/  ISETP.NE.AND P3, PT, R4, RZ, PT ;  /* 0x000000ff0400720c */ /* 0x000fc80003f65270 */
[----:B------:R-:W-:Y:S01]  /*03b0*/  SHF.R.S32.HI R6, RZ, 0x1f, R5 ;  /* 0x0000001fff067819 */ /* 0x000fe20000011405 */
[----:B------:R-:W3:Y:S03]  /*03c0*/  LDC R14, c[0x0][0x140] ;  /* 0x00005000ff0e7b82 */ /* 0x000ee60000000800 */
[----:B------:R-:W-:Y:S02]  /*03d0*/  LEA.HI R6, R6, R5, RZ, 0x3 ;  /* 0x0000000506067211 */ /* 0x000fe400078f18ff */
[----:B-----5:R-:W-:Y:S02]  /*03e0*/  ISETP.NE.OR P0, PT, R2, RZ, !P0 ;  /* 0x000000ff0200720c */ /* 0x020fe40004705670 */
[--C-:B------:R-:W-:Y:S02]  /*03f0*/  SHF.R.S32.HI R2, RZ, 0x3, R6.reuse ;  /* 0x00000003ff027819 */ /* 0x100fe40000011406 */
[----:B------:R-:W-:-:S02]  /*0400*/  SHF.R.S32.HI R11, RZ, 0x1f, R6 ;  /* 0x0000001fff0b7819 */ /* 0x000fc40000011406 */
[----:B------:R-:W-:Y:S02]  /*0410*/  SHF.R.S32.HI R6, RZ, 0x1f, R3 ;  /* 0x0000001fff067819 */ /* 0x000fe40000011403 */
[----:B0-----:R-:W-:Y:S02]  /*0420*/  I2FP.F32.U32 R10, UR8 ;  /* 0x00000008000a7c45 */ /* 0x001fe40008201000 */
[----:B------:R-:W-:Y:S02]  /*0430*/  LEA.HI R11, R11, R2, RZ, 0x2 ;  /* 0x000000020b0b7211 */ /* 0x000fe400078f10ff */
[----:B------:R-:W-:Y:S01]  /*0440*/  LEA.HI R6, R6, R3, RZ, 0x2 ;  /* 0x0000000306067211 */ /* 0x000fe200078f10ff */
[----:B------:R-:W-:Y:S01]  /*0450*/  FMUL R10, R10, UR4 ;  /* 0x000000040a0a7c20 */ /* 0x000fe20008400000 */
[----:B------:R-:W-:Y:S01]  /*0460*/  LOP3.LUT R11, R11, 0xfffffffc, RZ, 0xc0, !PT ;  /* 0xfffffffc0b0b7812 */ /* 0x000fe200078ec0ff */
[----:B------:R-:W-:Y:S01]  /*0470*/  VOTEU.ALL UP0, P0 ;  /* 0x00000000003f7886 */ /* 0x000fe20000000000 */
[----:B------:R-:W-:Y:S01]  /*0480*/  LOP3.LUT R6, R6, 0x3ffffffc, RZ, 0xc0, !PT ;  /* 0x3ffffffc06067812 */ /* 0x000fe200078ec0ff */
[----:B------:R-:W-:Y:S01]  /*0490*/  ULDC UR4, c[0x0][0x154] ;  /* 0x0000550000047ab9 */ /* 0x000fe20000000800 */
[----:B-1----:R-:W-:Y:S01]  /*04a0*/  I2FP.F32.U32 R13, R8 ;  /* 0x00000008000d7245 */ /* 0x002fe20000201000 */
[----:B------:R-:W0:Y:S01]  /*04b0*/  F2I.U32.TRUNC.NTZ R10, R10 ;  /* 0x0000000a000a7305 */ /* 0x000e22000020f000 */
[----:B------:R-:W-:Y:S01]  /*04c0*/  IMAD.IADD R11, R2, 0x1, -R11 ;  /* 0x00000001020b7824 */ /* 0x000fe200078e0a0b */
[----:B------:R-:W1:Y:S01]  /*04d0*/  @!UP0 S2UR UR7, SR_CgaCtaId ;  /* 0x00000000000789c3 */ /* 0x000e620000008800 */
[----:B------:R-:W-:-:S02]  /*04e0*/  IMAD.IADD R6, R3, 0x1, -R6 ;  /* 0x0000000103067824 */ /* 0x000fc400078e0a06 */
[----:B------:R-:W-:Y:S01]  /*04f0*/  FMUL R13, R13, UR4 ;  /* 0x000000040d0d7c20 */ /* 0x000fe20008400000 */
[----:B------:R-:W-:Y:S01]  /*0500*/  UMOV UR4, 0x20 ;  /* 0x0000002000047882 */ /* 0x000fe20000000000 */
[----:B------:R-:W-:Y:S01]  /*0510*/  @!UP0 UMOV UR6, 0x400 ;  /* 0x0000040000068882 */ /* 0x000fe20000000000 */
[----:B------:R-:W-:Y:S01]  /*0520*/  IMAD R6, R6, 0x4, R11 ;  /* 0x0000000406067824 */ /* 0x000fe200078e020b */
[----:B------:R-:W-:-:S04]  /*0530*/  @!UP0 UIADD3 UR4, -UR4, 0x100000, URZ ;  /* 0x0010000004048890 */ /* 0x000fc8000fffe13f */
[----:B------:R-:W-:Y:S02]  /*0540*/  @!UP0 USHF.L.U32 UR5, UR4, 0xb, URZ ;  /* 0x0000000b04058899 */ /* 0x000fe4000800063f */
[----:B------:R-:W-:Y:S01]  /*0550*/  @!UP0 USHF.L.U32 UR4, UR4, 0x1, URZ ;  /* 0x0000000104048899 */ /* 0x000fe2000800063f */
[----:B---3--:R-:W-:Y:S01]  /*0560*/  ISETP.EQ.U32.AND P2, PT, R14, 0x1, PT ;  /* 0x000000010e00780c */ /* 0x008fe20003f42070 */
[----:B------:R-:W3:Y:S01]  /*0570*/  LDC R11, c[0x0][0x148] ;  /* 0x00005200ff0b7b82 */ /* 0x000ee20000000800 */
[----:B------:R-:W5:Y:S01]  /*0580*/  F2I.U32.TRUNC.NTZ R13, R13 ;  /* 0x0000000d000d7305 */ /* 0x000f62000020f000 */
[----:B------:R-:W-:Y:S01]  /*0590*/  LEA.HI R2, R6, R6, RZ, 0x1 ;  /* 0x0000000606027211 */ /* 0x000fe200078f08ff */
[----:B------:R-:W-:Y:S01]  /*05a0*/  VOTEU.ALL UP1, P0 ;  /* 0x00000000003f7886 */ /* 0x000fe20000020000 */
[----:B0-----:R-:W-:Y:S02]  /*05b0*/  IMAD.MOV R15, RZ, RZ, -R10 ;  /* 0x000000ffff0f7224 */ /* 0x001fe400078e0a0a */
[----:B------:R-:W-:-:S02]  /*05c0*/  LOP3.LUT R3, R2, 0xfffffffe, RZ, 0xc0, !PT ;  /* 0xfffffffe02037812 */ /* 0x000fc400078ec0ff */
[----:B------:R-:W-:Y:S01]  /*05d0*/  SHF.R.S32.HI R2, RZ, 0x1f, R7 ;  /* 0x0000001fff027819 */ /* 0x000fe20000011407 */
[----:B--2---:R-:W-:Y:S02]  /*05e0*/  IMAD R10, R12, R15, UR8 ;  /* 0x000000080c0a7e24 */ /* 0x004fe4000f8e020f */
[----:B------:R-:W-:Y:S01]  /*05f0*/  IMAD.IADD R3, R6, 0x1, -R3 ;  /* 0x0000000106037824 */ /* 0x000fe200078e0a03 */
[----:B------:R-:W-:-:S04]  /*0600*/  LEA.HI R2, R2, R7, RZ, 0x2 ;  /* 0x0000000702027211 */ /* 0x000fc800078f10ff */
[----:B------:R-:W-:Y:S01]  /*0610*/  ISETP.NE.AND P4, PT, R3, R10, PT ;  /* 0x0000000a0300720c */ /* 0x000fe20003f85270 */
[----:B------:R-:W-:Y:S01]  /*0620*/  IMAD.SHL.U32 R3, R6, 0x4, RZ ;  /* 0x0000000406037824 */ /* 0x000fe200078e00ff */
[----:B------:R-:W-:Y:S01]  /*0630*/  LOP3.LUT R2, R2, 0xfffffffc, RZ, 0xc0, !PT ;  /* 0xfffffffc02027812 */ /* 0x000fe200078ec0ff */
[----:B-----5:R-:W-:Y:S01]  /*0640*/  IMAD.MOV R20, RZ, RZ, -R13 ;  /* 0x000000ffff147224 */ /* 0x020fe200078e0a0d */
[----:B-1----:R-:W-:Y:S02]  /*0650*/  @!UP0 ULEA UR6, UR7, UR6, 0x18 ;  /* 0x0000000607068291 */ /* 0x002fe4000f8ec03f */
[----:B------:R-:W-:Y:S01]  /*0660*/  LOP3.LUT R3, R6, 0xc, R3, 0x78, !PT ;  /* 0x0000000c06037812 */ /* 0x000fe200078e7803 */
[----:B------:R-:W-:Y:S01]  /*0670*/  IMAD.IADD R7, R7, 0x1, -R2 ;  /* 0x0000000107077824 */ /* 0x000fe200078e0a02 */
[----:B------:R-:W-:Y:S01]  /*0680*/  VOTEU.ALL UP0, P0 ;  /* 0x00000000003f7886 */ /* 0x000fe20000000000 */
[----:B---3--:R-:W-:Y:S01]  /*0690*/  IMAD R13, R11, R20, R8 ;  /* 0x000000140b0d7224 */ /* 0x008fe200078e0208 */
[----:B------:R-:W-:Y:S01]  /*06a0*/  LOP3.LUT P0, RZ, R5, 0x7, RZ, 0xc0, !PT ;  /* 0x0000000705ff7812 */ /* 0x000fe2000780c0ff */
[----:B------:R-:W-:Y:S01]  /*06b0*/  IMAD.MOV.U32 R6, RZ, RZ, 0x1 ;  /* 0x00000001ff067424 */ /* 0x000fe200078e00ff */
[----:B------:R-:W-:-:S02]  /*06c0*/  ISETP.NE.AND P1, PT, R7, 0x3, PT ;  /* 0x000000030700780c */ /* 0x000fc40003f25270 */
[----:B------:R-:W-:Y:S02]  /*06d0*/  @P4 LEA.HI R2, R3, R3, RZ, 0x1 ;  /* 0x0000000303024211 */ /* 0x000fe400078f08ff */
[----:B------:R-:W-:Y:S01]  /*06e0*/  ISETP.EQ.OR P1, PT, R7, RZ, !P1 ;  /* 0x000000ff0700720c */ /* 0x000fe20004f22670 */
[----:B------:R-:W0:Y:S02]  /*06f0*/  FENCE.VIEW.ASYNC.S ;  /* 0x00000000000073c6 */ /* 0x000e240000000000 */
[----:B0-----:R0:W1:Y:S01]  /*0700*/  @!UP0 SYNCS.EXCH.64 URZ, [UR6+0x50], UR4 ;  /* 0x00005004063f85b2 */ /* 0x0010620008000100 */
[----:B------:R-:W-:Y:S02]  /*0710*/  @P4 SHF.R.S32.HI R2, RZ, 0x1, R2 ;  /* 0x00000001ff024819 */ /* 0x000fe40000011402 */
[----:B------:R-:W-:Y:S02]  /*0720*/  ISETP.LT.U32.AND P0, PT, R3, 0x4, !P0 ;  /* 0x000000040300780c */ /* 0x000fe40004701070 */
[----:B------:R-:W-:-:S02]  /*0730*/  @P4 ISETP.NE.AND P5, PT, R2, R13, PT ;  /* 0x0000000d0200420c */ /* 0x000fc40003fa5270 */
[----:B------:R-:W-:Y:S02]  /*0740*/  ISETP.EQ.AND P1, PT, R4, RZ, P1 ;  /* 0x000000ff0400720c */ /* 0x000fe40000f22270 */
[----:B------:R-:W-:Y:S02]  /*0750*/  SEL R5, RZ, 0x1, !P0 ;  /* 0x00000001ff057807 */ /* 0x000fe40004000000 */
[----:B------:R-:W-:Y:S02]  /*0760*/  @P4 SEL R6, RZ, 0x1, P5 ;  /* 0x00000001ff064807 */ /* 0x000fe40002800000 */
[----:B------:R-:W-:Y:S02]  /*0770*/  SEL R2, RZ, 0x1, !P1 ;  /* 0x00000001ff027807 */ /* 0x000fe40004800000 */
[----:B------:R-:W-:Y:S01]  /*0780*/  LOP3.LUT R6, R6, R5, RZ, 0xc0, !PT ;  /* 0x0000000506067212 */ /* 0x000fe200078ec0ff */
[----:B------:R0:W2:Y:S01]  /*0790*/  @!UP1 SYNCS.EXCH.64 URZ, [UR6+0x58], UR4 ;  /* 0x00005804063f95b2 */ /* 0x0000a20008000100 */
[----:B------:R-:W-:Y:S01]  /*07a0*/  SEL R2, R2, 0x2, P6 ;  /* 0x0000000202027807 */ /* 0x000fe20003000000 */
[----:B------:R-:W-:Y:S01]  /*07b0*/  NOP ;  /* 0x0000000000007918 */ /* 0x000fe20000000000 */
[----:B------:R-:W-:Y:S05]  /*07c0*/  @!P2 BRA `(.L_x_3) ;  /* 0x000000000008a947 */ /* 0x000fea0003800000 */
[----:B-12-4-:R-:W-:Y:S01]  /*07d0*/  UCGABAR_ARV ;  /* 0x00000000000079c7 */ /* 0x016fe20008000000 */
[----:B------:R-:W-:Y:S05]  /*07e0*/  BRA `(.L_x_4) ;  /* 0x0000000000047947 */ /* 0x000fea0003800000 */
.L_x_3:
[----:B-12-4-:R-:W-:Y:S01]  /*07f0*/  NOP ;  /* 0x0000000000007918 */ /* 0x016fe20000000000 */
.L_x_4:
[----:B------:R-:W1:Y:S01]  /*0800*/  LDC R4, c[0x0][0x65c] ;  /* 0x00019700ff047b82 */ /* 0x000e620000000800 */
[----:B------:R-:W-:Y:S01]  /*0810*/  IMAD.MOV.U32 R5, RZ, RZ, RZ ;  /* 0x000000ffff057224 */ /* 0x000fe200078e00ff */
[----:B-1----:R-:W-:Y:S01]  /*0820*/  ISETP.NE.AND P4, PT, R4, 0x1, PT ;  /* 0x000000010400780c */ /* 0x002fe20003f85270 */
[----:B------:R-:W-:-:S12]  /*0830*/  IMAD.U32 R4, RZ, RZ, UR8 ;  /* 0x00000008ff047e24 */ /* 0x000fd8000f8e00ff */
[----:B------:R-:W1:Y:S01]  /*0840*/  @P4 LDC R15, c[0x0][0x10] ;  /* 0x00000400ff0f4b82 */ /* 0x000e620000000800 */
[----:B------:R-:W-:Y:S02]  /*0850*/  @P4 IMAD.MOV.U32 R9, RZ, RZ, RZ ;  /* 0x000000ffff094224 */ /* 0x000fe400078e00ff */
[----:B------:R-:W-:-:S05]  /*0860*/  @P4 IMAD.MOV.U32 R17, RZ, RZ, RZ ;  /* 0x000000ffff114224 */ /* 0x000fca00078e00ff */
[----:B------:R-:W2:Y:S01]  /*0870*/  @!P4 LDC R13, c[0x0][0xc] ;  /* 0x00000300ff0dcb82 */ /* 0x000ea20000000800 */
[----:B-1----:R-:W-:-:S04]  /*0880*/  @P4 IMAD.WIDE.U32 R14, R15, UR8, R8 ;  /* 0x000000080f0e4c25 */ /* 0x002fc8000f8e0008 */
[----:B--2---:R-:W-:-:S04]  /*0890*/  @!P4 IMAD.WIDE.U32 R12, R8, R13, R4 ;  /* 0x0000000d080cc225 */ /* 0x004fc800078e0004 */
[----:B------:R-:W-:Y:S02]  /*08a0*/  @P4 IMAD.MOV.U32 R4, RZ, RZ, R14 ;  /* 0x000000ffff044224 */ /* 0x000fe400078e000e */
[----:B------:R-:W-:Y:S02]  /*08b0*/  @P4 IMAD.IADD R5, R15, 0x1, R17 ;  /* 0x000000010f054824 */ /* 0x000fe400078e0211 */
[----:B------:R-:W-:Y:S02]  /*08c0*/  @!P4 IMAD.MOV.U32 R4, RZ, RZ, R12 ;  /* 0x000000ffff04c224 */ /* 0x000fe400078e000c */
[----:B------:R-:W-:Y:S01]  /*08d0*/  @!P4 IMAD.MOV.U32 R5, RZ, RZ, R13 ;  /* 0x000000ffff05c224 */ /* 0x000fe200078e000d */
[----:B------:R-:W-:Y:S06]  /*08e0*/  @!P2 BRA `(.L_x_5) ;  /* 0x00000000000ca947 */ /* 0x000fec0003800000 */
[----:B------:R-:W-:Y:S01]  /*08f0*/  UCGABAR_WAIT ;  /* 0x0000000000007dc7 */ /* 0x000fe20008000000 */
[----:B------:R-:W-:Y:S01]  /*0900*/  CCTL.IVALL ;  /* 0x00000000ff00798f */ /* 0x000fe20002000000 */
[----:B------:R-:W-:Y:S05]  /*0910*/  BRA `(.L_x_6) ;  /* 0x0000000000047947 */ /* 0x000fea0003800000 */
.L_x_5:
[----:B------:R-:W-:Y:S06]  /*0920*/  BAR.SYNC.DEFER_BLOCKING 0x0 ;  /* 0x0000000000007b1d */ /* 0x000fec0000010000 */
.L_x_6:
[----:B------:R-:W-:Y:S05]  /*0930*/  @!P3 BRA `(.L_x_7) ;  /* 0x0000004800ccb947 */ /* 0x000fea0003800000 */
[----:B------:R-:W-:-:S13]  /*0940*/  ISETP.GT.U32.AND P0, PT, R16, 0x1, PT ;  /* 0x000000011000780c */ /* 0x000fda0003f04070 */
[----:B0-----:R-:W-:Y:S05]  /*0950*/  @P0 EXIT ;  /* 0x000000000000094d */ /* 0x001fea0003800000 */
[----:B------:R-:W-:Y:S01]  /*0960*/  ULDC.64 UR4, c[0x0][0x650] ;  /* 0x0001940000047ab9 */ /* 0x000fe20000000a00 */
[----:B------:R-:W-:Y:S01]  /*0970*/  PRMT R15, RZ, 0x7610, R15 ;  /* 0x00007610ff0f7816 */ /* 0x000fe2000000000f */
[----:B------:R-:W-:Y:S01]  /*0980*/  IMAD.MOV.U32 R71, RZ, RZ, -0x1 ;  /* 0xffffffffff477424 */ /* 0x000fe200078e00ff */
[----:B------:R-:W-:Y:S01]  /*0990*/  ISETP.GE.U32.AND P0, PT, R4, UR4, PT ;  /* 0x0000000404007c0c */ /* 0x000fe2000bf06070 */
[----:B------:R-:W-:Y:S02]  /*09a0*/  IMAD.MOV.U32 R72, RZ, RZ, -0x1 ;  /* 0xffffffffff487424 */ /* 0x000fe400078e00ff */
[----:B------:R-:W-:Y:S01]  /*09b0*/  IMAD.MOV.U32 R14, RZ, RZ, -0x1 ;  /* 0xffffffffff0e7424 */ /* 0x000fe200078e00ff */
[----:B------:R-:W-:-:S13]  /*09c0*/  ISETP.GE.U32.AND.EX P0, PT, R5, UR5, PT, P0 ;  /* 0x0000000505007c0c */ /* 0x000fda000bf06100 */
[----:B------:R-:W-:Y:S05]  /*09d0*/  @P0 BRA `(.L_x_8) ;  /* 0x0000000400280947 */ /* 0x000fea0003800000 */
[----:B------:R-:W0:Y:S01]  /*09e0*/  LDC.64 R22, c[0x0][0x628] ;  /* 0x00018a00ff167b82 */ /* 0x000e220000000a00 */
[----:B------:R-:W-:Y:S02]  /*09f0*/  IMAD.MOV.U32 R12, RZ, RZ, R4 ;  /* 0x000000ffff0c7224 */ /* 0x000fe400078e0004 */
[----:B------:R-:W-:-:S05]  /*0a00*/  IMAD.MOV.U32 R13, RZ, RZ, R5 ;  /* 0x000000ffff0d7224 */ /* 0x000fca00078e0005 */
[----:B------:R-:W1:Y:S08]  /*0a10*/  LDC R18, c[0x0][0x630] ;  /* 0x00018c00ff127b82 */ /* 0x000e700000000800 */
[----:B------:R-:W2:Y:S01]  /*0a20*/  LDC.64 R24, c[0x0][0x620] ;  /* 0x00018800ff187b82 */ /* 0x000ea20000000a00 */
[----:B0-----:R-:W-:-:S04]  /*0a30*/  ISETP.NE.U32.AND P0, PT, R22, RZ, PT ;  /* 0x000000ff1600720c */ /* 0x001fc80003f05070 */
[----:B------:R-:W-:-:S13]  /*0a40*/  ISETP.NE.AND.EX P0, PT, R23, RZ, PT, P0 ;  /* 0x000000ff1700720c */ /* 0x000fda0003f05300 */
[----:B-12---:R-:W-:Y:S05]  /*0a50*/  @!P0 BRA `(.L_x_9) ;  /* 0x0000000000288947 */ /* 0x006fea0003800000 */
[----:B------:R-:W0:Y:S02]  /*0a60*/  LDC R7, c[0x0][0x634] ;  /* 0x00018d00ff077b82 */ /* 0x000e240000000800 */
[----:B0-----:R-:W-:-:S05]  /*0a70*/  IADD3 R7, P0, R4, R7, RZ ;  /* 0x0000000704077210 */ /* 0x001fca0007f1e0ff */
[----:B------:R-:W-:-:S04]  /*0a80*/  IMAD.X R19, RZ, RZ, R5, P0 ;  /* 0x000000ffff137224 */ /* 0x000fc800000e0605 */
[----:B------:R-:W-:-:S04]  /*0a90*/  IMAD.WIDE.U32 R12, R19, R22, RZ ;  /* 0x00000016130c7225 */ /* 0x000fc800078e00ff */
[----:B------:R-:W-:-:S04]  /*0aa0*/  IMAD.WIDE.U32 R14, P0, R7, R23, R12 ;  /* 0x00000017070e7225 */ /* 0x000fc8000780000c */
[----:B------:R-:W-:-:S04]  /*0ab0*/  IMAD.WIDE.U32 R12, R7, R22, RZ ;  /* 0x00000016070c7225 */ /* 0x000fc800078e00ff */
[----:B------:R-:W-:Y:S01]  /*0ac0*/  IMAD.X R17, RZ, RZ, RZ, P0 ;  /* 0x000000ffff117224 */ /* 0x000fe200000e06ff */
[----:B------:R-:W-:Y:S01]  /*0ad0*/  IADD3 RZ, P0, R13, R14, RZ ;  /* 0x0000000e0dff7210 */ /* 0x000fe20007f1e0ff */
[----:B------:R-:W-:-:S04]  /*0ae0*/  IMAD.MOV.U32 R16, RZ, RZ, R15 ;  /* 0x000000ffff107224 */ /* 0x000fc800078e000f */
[----:B------:R-:W-:-:S08]  /*0af0*/  IMAD.WIDE.U32.X R12, R19, R23, R16, P0 ;  /* 0x00000017130c7225 */ /* 0x000fd000000e0410 */
.L_x_9:
[----:B------:R-:W0:Y:S01]  /*0b00*/  LDC.64 R28, c[0x0][0x640] ;  /* 0x00019000ff1c7b82 */ /* 0x000e220000000a00 */
[--C-:B------:R-:W-:Y:S01]  /*0b10*/  SHF.R.U64 R27, R12, R18, R13.reuse ;  /* 0x000000120c1b7219 */ /* 0x100fe2000000120d */
[----:B------:R-:W-:Y:S01]  /*0b20*/  IMAD R31, R11, R20, R8 ;  /* 0x000000140b1f7224 */ /* 0x000fe200078e0208 */
[----:B------:R-:W-:Y:S01]  /*0b30*/  SHF.R.U32.HI R7, RZ, R18, R13 ;  /* 0x00000012ff077219 */ /* 0x000fe2000001160d */
[----:B------:R-:W-:Y:S01]  /*0b40*/  IMAD.MOV.U32 R23, RZ, RZ, 0x1 ;  /* 0x00000001ff177424 */ /* 0x000fe200078e00ff */
[----:B------:R-:W-:-:S03]  /*0b50*/  IADD3 R9, P0, RZ, -R27, RZ ;  /* 0x8000001bff097210 */ /* 0x000fc60007f1e0ff */
[----:B------:R-:W1:Y:S02]  /*0b60*/  LDC R22, c[0x0][0x618] ;  /* 0x00018600ff167b82 */ /* 0x000e640000000800 */
[----:B------:R-:W-:Y:S02]  /*0b70*/  IMAD.X R7, RZ, RZ, ~R7, P0 ;  /* 0x000000ffff077224 */ /* 0x000fe400000e0e07 */
[----:B------:R-:W-:-:S04]  /*0b80*/  IMAD.WIDE.U32 R12, R9, R24, R4 ;  /* 0x00000018090c7225 */ /* 0x000fc800078e0004 */
[----:B------:R-:W2:Y:S01]  /*0b90*/  LDC R18, c[0x0][0x608] ;  /* 0x00018200ff127b82 */ /* 0x000ea20000000800 */
[----:B------:R-:W-:Y:S02]  /*0ba0*/  IMAD R14, R7, R24, RZ ;  /* 0x00000018070e7224 */ /* 0x000fe400078e02ff */
[----:B------:R-:W-:Y:S02]  /*0bb0*/  IMAD.MOV.U32 R7, RZ, RZ, -0x1 ;  /* 0xffffffffff077424 */ /* 0x000fe400078e00ff */
[----:B------:R-:W-:-:S03]  /*0bc0*/  IMAD R9, R9, R25, R14 ;  /* 0x0000001909097224 */ /* 0x000fc600078e020e */
[----:B------:R-:W3:Y:S01]  /*0bd0*/  LDC R26, c[0x0][0x658] ;  /* 0x00019600ff1a7b82 */ /* 0x000ee20000000800 */
[----:B------:R-:W-:Y:S01]  /*0be0*/  IMAD.IADD R9, R13, 0x1, R9 ;  /* 0x000000010d097824 */ /* 0x000fe200078e0209 */
[----:B0-----:R-:W-:-:S04]  /*0bf0*/  ISETP.NE.U32.AND P0, PT, R28, RZ, PT ;  /* 0x000000ff1c00720c */ /* 0x001fc80003f05070 */
[----:B------:R-:W-:Y:S02]  /*0c00*/  ISETP.NE.AND.EX P0, PT, R29, RZ, PT, P0 ;  /* 0x000000ff1d00720c */ /* 0x000fe40003f05300 */
[----:B------:R-:W0:Y:S01]  /*0c10*/  LDC R24, c[0x0][0x600] ;  /* 0x00018000ff187b82 */ /* 0x000e220000000800 */
[-CC-:B-1----:R-:W-:Y:S02]  /*0c20*/  SHF.R.U64 R16, R12, R22.reuse, R9.reuse ;  /* 0x000000160c107219 */ /* 0x182fe40000001209 */
[----:B------:R-:W-:-:S05]  /*0c30*/  SHF.R.U32.HI R9, RZ, R22, R9 ;  /* 0x00000016ff097219 */ /* 0x000fca0000011609 */
[----:B------:R-:W1:Y:S01]  /*0c40*/  LDC R19, c[0x0][0x648] ;  /* 0x00019200ff137b82 */ /* 0x000e620000000800 */
[-CC-:B--2---:R-:W-:Y:S02]  /*0c50*/  SHF.R.U64 R22, R16, R18.reuse, R9.reuse ;  /* 0x0000001210167219 */ /* 0x184fe40000001209 */
[----:B------:R-:W-:-:S05]  /*0c60*/  SHF.R.U32.HI R9, RZ, R18, R9 ;  /* 0x00000012ff097219 */ /* 0x000fca0000011609 */
[----:B------:R-:W2:Y:S01]  /*0c70*/  LDC R21, c[0x0][0x638] ;  /* 0x00018e00ff157b82 */ /* 0x000ea20000000800 */
[-CC-:B---3--:R-:W-:Y:S02]  /*0c80*/  SHF.R.U64 R18, R22, R26.reuse, R9.reuse ;  /* 0x0000001a16127219 */ /* 0x188fe40000001209 */
[-C--:B------:R-:W-:Y:S02]  /*0c90*/  SHF.L.U32 R7, R7, R26.reuse, RZ ;  /* 0x0000001a07077219 */ /* 0x080fe400000006ff */
[----:B------:R-:W-:Y:S01]  /*0ca0*/  SHF.R.U32.HI R9, RZ, R26, R9 ;  /* 0x0000001aff097219 */ /* 0x000fe20000011609 */
[----:B------:R-:W-:Y:S01]  /*0cb0*/  IMAD.MOV.U32 R8, RZ, RZ, R18 ;  /* 0x000000ffff087224 */ /* 0x000fe200078e0012 */
[----:B------:R-:W-:Y:S01]  /*0cc0*/  LOP3.LUT R11, RZ, R7, RZ, 0x33, !PT ;  /* 0x00000007ff0b7212 */ /* 0x000fe200078e33ff */
[----:B------:R-:W3:Y:S01]  /*0cd0*/  LDC R25, c[0x0][0x610] ;  /* 0x00018400ff197b82 */ /* 0x000ee20000000800 */
[----:B------:R-:W-:Y:S05]  /*0ce0*/  @!P0 BRA `(.L_x_10) ;  /* 0x0000000000288947 */ /* 0x000fea0003800000 */
[----:B------:R-:W4:Y:S02]  /*0cf0*/  LDC R7, c[0x0][0x64c] ;  /* 0x00019300ff077b82 */ /* 0x000f240000000800 */
[----:B----4-:R-:W-:-:S05]  /*0d00*/  IADD3 R7, P0, R18, R7, RZ ;  /* 0x0000000712077210 */ /* 0x010fca0007f1e0ff */
        /* <DEDUP_REMOVED lines=8> */
.L_x_10:
[----:B-1----:R-:W-:Y:S01]  /*0d90*/  SHF.R.U64 R9, R8, R19, R9 ;  /* 0x0000001308097219 */ /* 0x002fe20000001209 */
[----:B------:R-:W-:Y:S01]  /*0da0*/  IMAD.MOV.U32 R15, RZ, RZ, 0x1 ;  /* 0x00000001ff0f7424 */ /* 0x000fe200078e00ff */
[----:B------:R-:W-:Y:S01]  /*0db0*/  LOP3.LUT R8, R22, R11, RZ, 0xc0, !PT ;  /* 0x0000000b16087212 */ /* 0x000fe200078ec0ff */
[----:B0-----:R-:W-:Y:S01]  /*0dc0*/  VIADD R11, R24, 0xffffffff ;  /* 0xffffffff180b7836 */ /* 0x001fe20000000000 */
[----:B------:R-:W-:Y:S01]  /*0dd0*/  SHF.L.U32 R7, R23, R26, RZ ;  /* 0x0000001a17077219 */ /* 0x000fe200000006ff */
[----:B------:R-:W-:Y:S01]  /*0de0*/  IMAD.MOV R12, RZ, RZ, -R9 ;  /* 0x000000ffff0c7224 */ /* 0x000fe200078e0a09 */
[----:B------:R-:W-:Y:S01]  /*0df0*/  SEL R10, R10, R31, !P4 ;  /* 0x0000001f0a0a7207 */ /* 0x000fe20006000000 */
[----:B------:R-:W-:Y:S01]  /*0e00*/  IMAD.MOV.U32 R14, RZ, RZ, R27 ;  /* 0x000000ffff0e7224 */ /* 0x000fe200078e001b */
[----:B------:R-:W-:Y:S01]  /*0e10*/  LOP3.LUT R11, R16, R11, RZ, 0xc0, !PT ;  /* 0x0000000b100b7212 */ /* 0x000fe200078ec0ff */
[----:B------:R-:W-:Y:S02]  /*0e20*/  IMAD R9, R7, R9, R8 ;  /* 0x0000000907097224 */ /* 0x000fe400078e0208 */
[----:B--2---:R-:W-:-:S02]  /*0e30*/  IMAD R7, R12, R21, R18 ;  /* 0x000000150c077224 */ /* 0x004fc400078e0212 */
[----:B---3--:R-:W-:Y:S02]  /*0e40*/  IMAD R10, R9, R25, R10 ;  /* 0x00000019090a7224 */ /* 0x008fe400078e020a */
[----:B------:R-:W-:-:S05]  /*0e50*/  IMAD R7, R7, R24, R11 ;  /* 0x0000001807077224 */ /* 0x000fca00078e020b */
[----:B------:R-:W-:Y:S02]  /*0e60*/  SEL R72, R7, R10, !P4 ;  /* 0x0000000a07487207 */ /* 0x000fe40006000000 */
[----:B------:R-:W-:-:S07]  /*0e70*/  SEL R71, R10, R7, !P4 ;  /* 0x000000070a477207 */ /* 0x000fce0006000000 */
.L_x_8:
[----:B------:R-:W-:-:S08]  /*0e80*/  NOP ;  /* 0x0000000000007918 */ /* 0x000fd00000000000 */
[----:B------:R-:W0:Y:S02]  /*0e90*/  USETMAXREG.TRY_ALLOC.CTAPOOL UP0, 0xe8 ;  /* 0x000000e8000079c8 */ /* 0x000e240008000600 */
[----:B0-----:R-:W-:-:S13]  /*0ea0*/  PLOP3.LUT P0, PT, PT, PT, UP0, 0x80, 0x0 ;  /* 0x000000000000781c */ /* 0x001fda0003f0f008 */
[----:B------:R-:W-:Y:S05]  /*0eb0*/  @!P0 BRA `(.L_x_8) ;  /* 0xfffffffc00f08947 */ /* 0x000fea000383ffff */
[----:B------:R-:W-:Y:S01]  /*0ec0*/  ULDC.64 UR4, c[0x0][0x598] ;  /* 0x0001660000047ab9 */ /* 0x000fe20000000a00 */
[----:B------:R-:W-:Y:S01]  /*0ed0*/  ULDC.64 UR16, c[0x0][0x208] ;  /* 0x0000820000107ab9 */ /* 0x000fe20000000a00 */
[----:B------:R-:W-:-:S04]  /*0ee0*/  ISETP.NE.U32.AND P0, PT, RZ, UR4, PT ;  /* 0x00000004ff007c0c */ /* 0x000fc8000bf05070 */
[----:B------:R-:W-:-:S13]  /*0ef0*/  ISETP.NE.AND.EX P0, PT, RZ, UR5, PT, P0 ;  /* 0x00000005ff007c0c */ /* 0x000fda000bf05300 */
[----:B------:R-:W-:Y:S05]  /*0f00*/  @!P0 BRA `(.L_x_11) ;  /* 0x00000000001c8947 */ /* 0x000fea0003800000 */
[----:B------:R-:W0:Y:S02]  /*0f10*/  LDC.64 R8, c[0x0][0x598] ;  /* 0x00016600ff087b82 */ /* 0x000e240000000a00 */
[----:B0-----:R-:W2:Y:S02]  /*0f20*/  LDG.E.64 R8, desc[UR16][R8.64] ;  /* 0x0000001008087981 */ /* 0x001ea4000c1e1b00 */
[----:B--2---:R-:W-:-:S04]  /*0f30*/  ISETP.NE.U32.AND P0, PT, R8, RZ, PT ;  /* 0x000000ff0800720c */ /* 0x004fc80003f05070 */
[----:B------:R-:W-:-:S13]  /*0f40*/  ISETP.NE.AND.EX P0, PT, R9, RZ, PT, P0 ;  /* 0x000000ff0900720c */ /* 0x000fda0003f05300 */
[----:B------:R-:W-:Y:S05]  /*0f50*/  @!P0 BRA `(.L_x_11) ;  /* 0x0000000000088947 */ /* 0x000fea0003800000 */
[----:B------:R0:W5:Y:S01]  /*0f60*/  LD.E R7, desc[UR16][R8.64] ;  /* 0x0000001008077980 */ /* 0x000162000c101900 */
[----:B------:R-:W-:Y:S05]  /*0f70*/  BRA `(.L_x_12) ;  /* 0x0000000000207947 */ /* 0x000fea0003800000 */
.L_x_11:
[----:B------:R-:W-:Y:S02]  /*0f80*/  ULDC.64 UR4, c[0x0][0x588] ;  /* 0x0001620000047ab9 */ /* 0x000fe40000000a00 */
[----:B------:R-:W-:-:S04]  /*0f90*/  ISETP.NE.U32.AND P0, PT, RZ, UR4, PT ;  /* 0x00000004ff007c0c */ /* 0x000fc8000bf05070 */
[----:B------:R-:W-:-:S13]  /*0fa0*/  ISETP.NE.AND.EX P0, PT, RZ, UR5, PT, P0 ;  /* 0x00000005ff007c0c */ /* 0x000fda000bf05300 */
[----:B------:R-:W-:Y:S05]  /*0fb0*/  @!P0 BRA `(.L_x_13) ;  /* 0x00000000000c8947 */ /* 0x000fea0003800000 */
[----:B------:R-:W0:Y:S02]  /*0fc0*/  LDC.64 R8, c[0x0][0x588] ;  /* 0x00016200ff087b82 */ /* 0x000e240000000a00 */
[----:B0-----:R1:W5:Y:S01]  /*0fd0*/  LDG.E R7, desc[UR16][R8.64] ;  /* 0x0000001008077981 */ /* 0x001362000c1e1900 */
[----:B------:R-:W-:Y:S05]  /*0fe0*/  BRA `(.L_x_12) ;  /* 0x0000000000047947 */ /* 0x000fea0003800000 */
.L_x_13:
[----:B------:R-:W2:Y:S02]  /*0ff0*/  LDC R7, c[0x0][0x580] ;  /* 0x00016000ff077b82 */ /* 0x000ea40000000800 */
.L_x_12:
[----:B------:R-:W-:Y:S02]  /*1000*/  ULDC.64 UR4, c[0x0][0x5a0] ;  /* 0x0001680000047ab9 */ /* 0x000fe40000000a00 */
[----:B------:R-:W-:-:S04]  /*1010*/  ISETP.NE.U32.AND P0, PT, RZ, UR4, PT ;  /* 0x00000004ff007c0c */ /* 0x000fc8000bf05070 */
[----:B------:R-:W-:-:S13]  /*1020*/  ISETP.NE.AND.EX P0, PT, RZ, UR5, PT, P0 ;  /* 0x00000005ff007c0c */ /* 0x000fda000bf05300 */
[----:B------:R-:W-:Y:S05]  /*1030*/  @!P0 BRA `(.L_x_14) ;  /* 0x00000000001c8947 */ /* 0x000fea0003800000 */
[----:B01----:R-:W0:Y:S02]  /*1040*/  LDC.64 R8, c[0x0][0x5a0] ;  /* 0x00016800ff087b82 */ /* 0x003e240000000a00 */
[----:B0-----:R-:W3:Y:S02]  /*1050*/  LDG.E.64 R8, desc[UR16][R8.64] ;  /* 0x0000001008087981 */ /* 0x001ee4000c1e1b00 */
[----:B---3--:R-:W-:-:S04]  /*1060*/  ISETP.NE.U32.AND P0, PT, R8, RZ, PT ;  /* 0x000000ff0800720c */ /* 0x008fc80003f05070 */
[----:B------:R-:W-:-:S13]  /*1070*/  ISETP.NE.AND.EX P0, PT, R9, RZ, PT, P0 ;  /* 0x000000ff0900720c */ /* 0x000fda0003f05300 */
[----:B------:R-:W-:Y:S05]  /*1080*/  @!P0 BRA `(.L_x_14) ;  /* 0x0000000000088947 */ /* 0x000fea0003800000 */
[----:B------:R0:W5:Y:S01]  /*1090*/  LD.E R12, desc[UR16][R8.64] ;  /* 0x00000010080c7980 */ /* 0x000162000c101900 */
[----:B------:R-:W-:Y:S05]  /*10a0*/  BRA `(.L_x_15) ;  /* 0x0000000000207947 */ /* 0x000fea0003800000 */
.L_x_14:
[----:B------:R-:W-:Y:S02]  /*10b0*/  ULDC.64 UR4, c[0x0][0x590] ;  /* 0x0001640000047ab9 */ /* 0x000fe40000000a00 */
[----:B------:R-:W-:-:S04]  /*10c0*/  ISETP.NE.U32.AND P0, PT, RZ, UR4, PT ;  /* 0x00000004ff007c0c */ /* 0x000fc8000bf05070 */
[----:B------:R-:W-:-:S13]  /*10d0*/  ISETP.NE.AND.EX P0, PT, RZ, UR5, PT, P0 ;  /* 0x00000005ff007c0c */ /* 0x000fda000bf05300 */
[----:B------:R-:W-:Y:S05]  /*10e0*/  @!P0 BRA `(.L_x_16) ;  /* 0x00000000000c8947 */ /* 0x000fea0003800000 */
[----:B------:R-:W3:Y:S02]  /*10f0*/  LDC.64 R12, c[0x0][0x590] ;  /* 0x00016400ff0c7b82 */ /* 0x000ee40000000a00 */
[----:B---3--:R3:W5:Y:S01]  /*1100*/  LDG.E R12, desc[UR16][R12.64] ;  /* 0x000000100c0c7981 */ /* 0x008762000c1e1900 */
[----:B------:R-:W-:Y:S05]  /*1110*/  BRA `(.L_x_15) ;  /* 0x0000000000047947 */ /* 0x000fea0003800000 */
.L_x_16:
[----:B------:R-:W4:Y:S02]  /*1120*/  LDC R12, c[0x0][0x584] ;  /* 0x00016100ff0c7b82 */ /* 0x000f240000000800 */
.L_x_15:
[----:B------:R-:W-:-:S13]  /*1130*/  LOP3.LUT P0, RZ, R15, 0xff, RZ, 0xc0, !PT ;  /* 0x000000ff0fff7812 */ /* 0x000fda000780c0ff */
[----:B------:R-:W-:Y:S05]  /*1140*/  @!P0 EXIT ;  /* 0x000000000000894d */ /* 0x000fea0003800000 */
[----:B------:R-:W-:Y:S01]  /*1150*/  ULDC UR4, c[0x0][0x28c] ;  /* 0x0000a30000047ab9 */ /* 0x000fe20000000800 */
[----:B------:R-:W-:Y:S01]  /*1160*/  LOP3.LUT R81, R2, 0x1, RZ, 0xfc, !PT ;  /* 0x0000000102517812 */ /* 0x000fe200078efcff */
[----:B------:R-:W-:-:S04]  /*1170*/  UIADD3 UR4, UR4, 0x1f, URZ ;  /* 0x0000001f04047890 */ /* 0x000fc8000fffe03f */
[----:B------:R-:W-:-:S04]  /*1180*/  USHF.R.S32.HI UR5, URZ, 0x1f, UR4 ;  /* 0x0000001f3f057899 */ /* 0x000fc80008011404 */
[----:B------:R-:W-:-:S03]  /*1190*/  ULEA.HI UR5, UR5, UR4, URZ, 0x5 ;  /* 0x0000000405057291 */ /* 0x000fc6000f8f283f */
[----:B------:R-:W-:Y:S01]  /*11a0*/  UMOV UR4, URZ ;  /* 0x0000003f00047c82 */ /* 0x000fe20008000000 */
[----:B------:R-:W-:-:S03]  /*11b0*/  USHF.R.S32.HI UR9, URZ, 0x5, UR5 ;  /* 0x000000053f097899 */ /* 0x000fc60008011405 */
[----:B------:R-:W-:-:S09]  /*11c0*/  UMOV UR5, URZ ;  /* 0x0000003f00057c82 */ /* 0x000fd20008000000 */
.L_x_105:
[----:B01----:R-:W-:Y:S01]  /*11d0*/  LOP3.LUT R8, R0, 0x80, RZ, 0xc0, !PT ;  /* 0x0000008000087812 */ /* 0x003fe200078ec0ff */
[----:B------:R-:W0:Y:S01]  /*11e0*/  S2UR UR12, SR_CgaCtaId ;  /* 0x00000000000c79c3 */ /* 0x000e220000008800 */
[----:B------:R-:W-:Y:S01]  /*11f0*/  UMOV UR11, 0x400 ;  /* 0x00000400000b7882 */ /* 0x000fe20000000000 */
[----:B------:R-:W-:Y:S01]  /*1200*/  UMOV UR6, URZ ;  /* 0x0000003f00067c82 */ /* 0x000fe20008000000 */
[----:B------:R-:W-:Y:S01]  /*1210*/  SHF.R.U32.HI R8, RZ, 0x7, R8 ;  /* 0x00000007ff087819 */ /* 0x000fe20000011608 */
[----:B------:R-:W-:Y:S01]  /*1220*/  UMOV UR7, URZ ;  /* 0x0000003f00077c82 */ /* 0x000fe20008000000 */
[----:B------:R-:W-:Y:S01]  /*1230*/  CS2R R16, SRZ ;  /* 0x0000000000107805 */ /* 0x000fe2000001ff00 */
[----:B---3--:R-:W-:Y:S01]  /*1240*/  IMAD.MOV.U32 R13, RZ, RZ, RZ ;  /* 0x000000ffff0d7224 */ /* 0x008fe200078e00ff */
[----:B------:R-:W-:Y:S01]  /*1250*/  CS2R R18, SRZ ;  /* 0x0000000000127805 */ /* 0x000fe2000001ff00 */
[----:B------:R-:W1:Y:S01]  /*1260*/  LDC R9, c[0x0][0x28c] ;  /* 0x0000a300ff097b82 */ /* 0x000e620000000800 */
[----:B------:R-:W3:Y:S01]  /*1270*/  SHFL.IDX PT, R8, R8, RZ, 0x1f ;  /* 0x00001fff08087589 */ /* 0x000ee200000e0000 */
[----:B------:R-:W-:-:S02]  /*1280*/  CS2R R20, SRZ ;  /* 0x0000000000147805 */ /* 0x000fc4000001ff00 */
[----:B------:R-:W-:Y:S02]  /*1290*/  CS2R R22, SRZ ;  /* 0x0000000000167805 */ /* 0x000fe4000001ff00 */
[----:B------:R-:W-:Y:S02]  /*12a0*/  CS2R R56, SRZ ;  /* 0x0000000000387805 */ /* 0x000fe4000001ff00 */
[----:B------:R-:W-:Y:S02]  /*12b0*/  CS2R R58, SRZ ;  /* 0x00000000003a7805 */ /* 0x000fe4000001ff00 */
[----:B------:R-:W-:Y:S02]  /*12c0*/  CS2R R60, SRZ ;  /* 0x00000000003c7805 */ /* 0x000fe4000001ff00 */
[----:B------:R-:W-:Y:S02]  /*12d0*/  CS2R R62, SRZ ;  /* 0x00000000003e7805 */ /* 0x000fe4000001ff00 */
[----:B------:R-:W-:-:S02]  /*12e0*/  CS2R R64, SRZ ;  /* 0x0000000000407805 */ /* 0x000fc4000001ff00 */
[----:B------:R-:W-:Y:S02]  /*12f0*/  CS2R R66, SRZ ;  /* 0x0000000000427805 */ /* 0x000fe4000001ff00 */
[----:B------:R-:W-:Y:S01]  /*1300*/  CS2R R68, SRZ ;  /* 0x0000000000447805 */ /* 0x000fe2000001ff00 */
[----:B------:R-:W-:Y:S01]  /*1310*/  IMAD.MOV.U32 R70, RZ, RZ, RZ ;  /* 0x000000ffff467224 */ /* 0x000fe200078e00ff */
[----:B------:R-:W-:Y:S01]  /*1320*/  CS2R R74, SRZ ;  /* 0x00000000004a7805 */ /* 0x000fe2000001ff00 */
[----:B------:R-:W-:Y:S01]  /*1330*/  IMAD.MOV.U32 R73, RZ, RZ, RZ ;  /* 0x000000ffff497224 */ /* 0x000fe200078e00ff */
[----:B------:R-:W-:Y:S02]  /*1340*/  CS2R R76, SRZ ;  /* 0x00000000004c7805 */ /* 0x000fe4000001ff00 */
[----:B------:R-:W-:Y:S01]  /*1350*/  CS2R R78, SRZ ;  /* 0x00000000004e7805 */ /* 0x000fe2000001ff00 */
[----:B0-----:R-:W-:Y:S01]  /*1360*/  ULEA UR18, UR12, UR11, 0x18 ;  /* 0x0000000b0c127291 */ /* 0x001fe2000f8ec03f */
[----:B------:R-:W-:Y:S01]  /*1370*/  IMAD.MOV.U32 R80, RZ, RZ, RZ ;  /* 0x000000ffff507224 */ /* 0x000fe200078e00ff */
[----:B----4-:R-:W-:Y:S01]  /*1380*/  CS2R R24, SRZ ;  /* 0x0000000000187805 */ /* 0x010fe2000001ff00 */
[----:B------:R-:W-:Y:S01]  /*1390*/  UMOV UR11, UR5 ;  /* 0x00000005000b7c82 */ /* 0x000fe20008000000 */
[----:B------:R-:W-:Y:S01]  /*13a0*/  IMAD.U32 R15, RZ, RZ, UR4 ;  /* 0x00000004ff0f7e24 */ /* 0x000fe2000f8e00ff */
[----:B------:R-:W-:-:S02]  /*13b0*/  CS2R R26, SRZ ;  /* 0x00000000001a7805 */ /* 0x000fc4000001ff00 */
[----:B------:R-:W-:Y:S02]  /*13c0*/  CS2R R28, SRZ ;  /* 0x00000000001c7805 */ /* 0x000fe4000001ff00 */
[----:B------:R-:W-:Y:S02]  /*13d0*/  CS2R R30, SRZ ;  /* 0x00000000001e7805 */ /* 0x000fe4000001ff00 */
[----:B-1----:R-:W-:Y:S02]  /*13e0*/  ISETP.GE.AND P0, PT, R9, 0x1, PT ;  /* 0x000000010900780c */ /* 0x002fe40003f06270 */
[----:B------:R-:W-:Y:S02]  /*13f0*/  CS2R R32, SRZ ;  /* 0x0000000000207805 */ /* 0x000fe4000001ff00 */
[----:B---3--:R-:W-:Y:S02]  /*1400*/  R2UR UR8, R8 ;  /* 0x00000000080872ca */ /* 0x008fe400000e0000 */
        /* <DEDUP_REMOVED lines=8> */
[----:B------:R-:W-:Y:S02]  /*1490*/  CS2R R50, SRZ ;  /* 0x0000000000327805 */ /* 0x000fe4000001ff00 */
[----:B------:R-:W-:Y:S02]  /*14a0*/  CS2R R52, SRZ ;  /* 0x0000000000347805 */ /* 0x000fe4000001ff00 */
[----:B------:R-:W-:Y:S01]  /*14b0*/  CS2R R54, SRZ ;  /* 0x0000000000367805 */ /* 0x000fe2000001ff00 */
[----:B------:R-:W-:-:S04]  /*14c0*/  ULEA.HI UR10, UR8, UR8, URZ, 0x1 ;  /* 0x00000008080a7291 */ /* 0x000fc8000f8f083f */
[----:B------:R-:W-:-:S04]  /*14d0*/  ULOP3.LUT UR10, UR10, 0x1ffffe, URZ, 0xc0, !UPT ;  /* 0x001ffffe0a0a7892 */ /* 0x000fc8000f8ec03f */
[----:B------:R-:W-:-:S03]  /*14e0*/  UIADD3 UR10, UR8, -UR10, URZ ;  /* 0x8000000a080a7290 */ /* 0x000fc6000fffe03f */
[----:B------:R-:W-:Y:S01]  /*14f0*/  UMOV UR8, URZ ;  /* 0x0000003f00087c82 */ /* 0x000fe20008000000 */
[----:B------:R-:W-:-:S04]  /*1500*/  ULEA UR10, UR10, UR18, 0xb ;  /* 0x000000120a0a7291 */ /* 0x000fc8000f8e583f */
[----:B------:R-:W-:-:S04]  /*1510*/  UIADD3 UR10, UR10, 0x100, URZ ;  /* 0x000001000a0a7890 */ /* 0x000fc8000fffe03f */
[----:B------:R-:W-:-:S04]  /*1520*/  USHF.R.U32.HI UR10, URZ, 0x4, UR10 ;  /* 0x000000043f0a7899 */ /* 0x000fc8000801160a */
[----:B------:R-:W-:Y:S01]  /*1530*/  ULOP3.LUT UR10, UR10, 0x3fff, URZ, 0xc0, !UPT ;  /* 0x00003fff0a0a7892 */ /* 0x000fe2000f8ec03f */
[----:B------:R-:W-:Y:S11]  /*1540*/  @!P0 BRA `(.L_x_17) ;  /* 0x0000000400608947 */ /* 0x000ff60003800000 */
[----:B------:R-:W-:-:S13]  /*1550*/  ISETP.NE.AND P1, PT, R81, 0x3, PT ;  /* 0x000000035100780c */ /* 0x000fda0003f25270 */
[----:B------:R-:W-:Y:S05]  /*1560*/  @!P1 BRA `(.L_x_18) ;  /* 0x0000000000049947 */ /* 0x000fea0003800000 */
[----:B------:R-:W-:Y:S01]  /*1570*/  BPT.TRAP 0x1 ;  /* 0x000000040000795c */ /* 0x000fe20000300000 */
.L_x_18:
[----:B------:R-:W-:Y:S01]  /*1580*/  ULEA UR6, UR5, UR18, 0x3 ;  /* 0x0000001205067291 */ /* 0x000fe2000f8e183f */
[----:B------:R-:W-:-:S05]  /*1590*/  IMAD.U32 R8, RZ, RZ, UR4 ;  /* 0x00000004ff087e24 */ /* 0x000fca000f8e00ff */
[----:B------:R-:W-:-:S04]  /*15a0*/  SHF.L.U32 R8, R8, 0x1f, RZ ;  /* 0x0000001f08087819 */ /* 0x000fc800000006ff */
[----:B------:R0:W1:Y:S01]  /*15b0*/  SYNCS.PHASECHK.TRANS64.TRYWAIT P0, [UR6], R8 ;  /* 0x00000008ff0075a7 */ /* 0x0000620008000146 */
[----:B------:R-:W-:Y:S05]  /*15c0*/  @!P1 BRA `(.L_x_19) ;  /* 0x0000000000049947 */ /* 0x000fea0003800000 */
[----:B------:R-:W-:Y:S01]  /*15d0*/  BPT.TRAP 0x1 ;  /* 0x000000040000795c */ /* 0x000fe20000300000 */
.L_x_19:
[----:B-1----:R-:W-:Y:S05]  /*15e0*/  @P0 BRA `(.L_x_20) ;  /* 0x0000000000080947 */ /* 0x002fea0003800000 */
[----:B------:R-:W1:Y:S02]  /*15f0*/  SYNCS.PHASECHK.TRANS64.TRYWAIT P0, [UR6], R8 ;  /* 0x00000008ff0075a7 */ /* 0x000e640008000146 */
[----:B-1----:R-:W-:Y:S05]  /*1600*/  @!P0 BRA `(.L_x_21) ;  /* 0x0000005400388947 */ /* 0x002fea0003800000 */
.L_x_20:
[----:B------:R-:W-:Y:S01]  /*1610*/  UIADD3 UR6, UR18, 0x4100, URZ ;  /* 0x0000410012067890 */ /* 0x000fe2000fffe03f */
[----:B------:R-:W-:Y:S01]  /*1620*/  WARPGROUP.ARRIVE ;  /* 0x00000000000079c5 */ /* 0x000fe20000000000 */
[----:B------:R-:W-:Y:S01]  /*1630*/  ULDC UR7, c[0x0][0x50c] ;  /* 0x0001430000077ab9 */ /* 0x000fe20000000800 */
[----:B------:R-:W-:Y:S01]  /*1640*/  ULOP3.LUT UR12, UR10, 0x10000, URZ, 0xfc, !UPT ;  /* 0x000100000a0c7892 */ /* 0x000fe2000f8efc3f */
[----:B------:R-:W-:Y:S01]  /*1650*/  CS2R R16, SRZ ;  /* 0x0000000000107805 */ /* 0x000fe2000001ff00 */
[----:B------:R-:W-:Y:S01]  /*1660*/  UISETP.NE.AND UP0, UPT, UR7, 0x1, UPT ;  /* 0x000000010700788c */ /* 0x000fe2000bf05270 */
[----:B------:R-:W-:Y:S01]  /*1670*/  IMAD.MOV.U32 R13, RZ, RZ, RZ ;  /* 0x000000ffff0d7224 */ /* 0x000fe200078e00ff */
[----:B------:R-:W-:Y:S01]  /*1680*/  USHF.R.U32.HI UR6, URZ, 0x4, UR6 ;  /* 0x000000043f067899 */ /* 0x000fe20008011606 */
[----:B------:R-:W-:Y:S01]  /*1690*/  CS2R R18, SRZ ;  /* 0x0000000000127805 */ /* 0x000fe2000001ff00 */
[----:B------:R-:W-:Y:S01]  /*16a0*/  USEL UR7, URZ, 0x1, UP0 ;  /* 0x000000013f077887 */ /* 0x000fe20008000000 */
[----:B------:R-:W-:Y:S01]  /*16b0*/  CS2R R20, SRZ ;  /* 0x0000000000147805 */ /* 0x000fe2000001ff00 */
[----:B------:R-:W-:Y:S01]  /*16c0*/  ULOP3.LUT UR6, UR6, 0x3fff, URZ, 0xc0, !UPT ;  /* 0x00003fff06067892 */ /* 0x000fe2000f8ec03f */
[----:B------:R-:W-:Y:S01]  /*16d0*/  CS2R R22, SRZ ;  /* 0x0000000000167805 */ /* 0x000fe2000001ff00 */
[----:B------:R-:W-:Y:S01]  /*16e0*/  ULEA UR12, UR5, UR12, 0x8 ;  /* 0x0000000c050c7291 */ /* 0x000fe2000f8e403f */
[----:B------:R-:W-:Y:S01]  /*16f0*/  CS2R R56, SRZ ;  /* 0x0000000000387805 */ /* 0x000fe2000001ff00 */
[----:B------:R-:W-:Y:S01]  /*1700*/  ULOP3.LUT UR6, UR6, 0x10000, URZ, 0xfc, !UPT ;  /* 0x0001000006067892 */ /* 0x000fe2000f8efc3f */
[----:B------:R-:W-:Y:S01]  /*1710*/  ISETP.NE.AND P0, PT, RZ, UR7, PT ;  /* 0x00000007ff007c0c */ /* 0x000fe2000bf05270 */
[----:B------:R-:W-:Y:S01]  /*1720*/  UMOV UR13, 0xc0000010 ;  /* 0xc0000010000d7882 */ /* 0x000fe20000000000 */
[----:B------:R-:W-:Y:S01]  /*1730*/  UMOV UR15, 0xc0000010 ;  /* 0xc0000010000f7882 */ /* 0x000fe20000000000 */
[----:B------:R-:W-:Y:S01]  /*1740*/  ULEA UR14, UR5, UR6, 0x7 ;  /* 0x00000006050e7291 */ /* 0x000fe2000f8e383f */
[----:B------:R-:W-:-:S02]  /*1750*/  CS2R R58, SRZ ;  /* 0x00000000003a7805 */ /* 0x000fc4000001ff00 */
[----:B------:R-:W-:Y:S01]  /*1760*/  CS2R R60, SRZ ;  /* 0x00000000003c7805 */ /* 0x000fe2000001ff00 */
[----:B------:R-:W-:Y:S01]  /*1770*/  UMOV UR6, 0x1 ;  /* 0x0000000100067882 */ /* 0x000fe20000000000 */
[----:B------:R-:W-:Y:S02]  /*1780*/  CS2R R62, SRZ ;  /* 0x00000000003e7805 */ /* 0x000fe4000001ff00 */
[----:B------:R-:W-:Y:S02]  /*1790*/  CS2R R64, SRZ ;  /* 0x0000000000407805 */ /* 0x000fe4000001ff00 */
[----:B------:R-:W-:Y:S02]  /*17a0*/  CS2R R66, SRZ ;  /* 0x0000000000427805 */ /* 0x000fe4000001ff00 */
[----:B------:R-:W-:Y:S01]  /*17b0*/  CS2R R68, SRZ ;  /* 0x0000000000447805 */ /* 0x000fe2000001ff00 */
[----:B------:R-:W-:Y:S01]  /*17c0*/  IMAD.MOV.U32 R70, RZ, RZ, RZ ;  /* 0x000000ffff467224 */ /* 0x000fe200078e00ff */
[----:B------:R-:W-:Y:S01]  /*17d0*/  QGMMA.64x64x32.F32.E4M3.E4M3 R24, gdesc[UR12], RZ, !UPT, gsb0 ;  /* 0x00e000000c1879f3 */ /* 0x000fe2000c0008ff */
[----:B------:R-:W-:Y:S01]  /*17e0*/  CS2R R74, SRZ ;  /* 0x00000000004a7805 */ /* 0x000fe2000001ff00 */
[----:B------:R-:W-:Y:S01]  /*17f0*/  IMAD.MOV.U32 R73, RZ, RZ, RZ ;  /* 0x000000ffff497224 */ /* 0x000fe200078e00ff */
[----:B------:R-:W-:-:S02]  /*1800*/  CS2R R76, SRZ ;  /* 0x00000000004c7805 */ /* 0x000fc4000001ff00 */
[----:B------:R-:W-:Y:S01]  /*1810*/  CS2R R78, SRZ ;  /* 0x00000000004e7805 */ /* 0x000fe2000001ff00 */
[----:B------:R-:W-:Y:S01]  /*1820*/  IMAD.MOV.U32 R80, RZ, RZ, RZ ;  /* 0x000000ffff507224 */ /* 0x000fe200078e00ff */
[----:B------:R-:W-:Y:S06]  /*1830*/  @!P0 BRA `(.L_x_22) ;  /* 0x0000000000888947 */ /* 0x000fec0003800000 */
[----:B------:R-:W-:Y:S02]  /*1840*/  WARPGROUP.DEPBAR.LE gsb0, 0x0 ;  /* 0x00008000000079c5 */ /* 0x000fe40000010000 */
[----:B------:R-:W-:-:S01]  /*1850*/  FADD R79, RZ, R24 ;  /* 0x00000018ff4f7221 */ /* 0x000fc20000000000 */
[----:B------:R-:W-:Y:S01]  /*1860*/  FADD R80, RZ, R25 ;  /* 0x00000019ff507221 */ /* 0x000fe20000000000 */
        /* <DEDUP_REMOVED lines=30> */
[----:B------:R-:W-:-:S06]  /*1a50*/  UMOV UR6, URZ ;  /* 0x0000003f00067c82 */ /* 0x000fcc0008000000 */
.L_x_22:
[----:B------:R-:W-:-:S04]  /*1a60*/  UIADD3 UR11, UR5, 0x1, URZ ;  /* 0x00000001050b7890 */ /* 0x000fc8000fffe03f */
[----:B------:R-:W-:-:S04]  /*1a70*/  UISETP.NE.AND UP0, UPT, UR11, 0x4, UPT ;  /* 0x000000040b00788c */ /* 0x000fc8000bf05270 */
[----:B------:R-:W-:Y:S02]  /*1a80*/  USEL UR8, URZ, 0x1, UP0 ;  /* 0x000000013f087887 */ /* 0x000fe40008000000 */
[----:B------:R-:W-:Y:S02]  /*1a90*/  USEL UR11, UR11, URZ, UP0 ;  /* 0x0000003f0b0b7287 */ /* 0x000fe40008000000 */
[----:B------:R-:W-:-:S06]  /*1aa0*/  ULOP3.LUT UR8, UR4, UR8, URZ, 0x3c, !UPT ;  /* 0x0000000804087292 */ /* 0x000fcc000f8e3c3f */
[----:B------:R-:W-:Y:S01]  /*1ab0*/  IMAD.U32 R15, RZ, RZ, UR8 ;  /* 0x00000008ff0f7e24 */ /* 0x000fe2000f8e00ff */
[----:B------:R-:W-:-:S06]  /*1ac0*/  UMOV UR8, 0x1 ;  /* 0x0000000100087882 */ /* 0x000fcc0000000000 */
.L_x_17:
[----:B------:R-:W-:-:S04]  /*1ad0*/  UISETP.LT.AND UP0, UPT, UR9, 0x1, UPT ;  /* 0x000000010900788c */ /* 0x000fc8000bf01270 */
[----:B------:R-:W-:-:S04]  /*1ae0*/  USEL UR12, UR9, 0x1, UP0 ;  /* 0x00000001090c7887 */ /* 0x000fc80008000000 */
[----:B------:R-:W-:-:S04]  /*1af0*/  UIADD3 UR12, UR9, -UR12, URZ ;  /* 0x8000000c090c7290 */ /* 0x000fc8000fffe03f */
[----:B------:R-:W-:-:S06]  /*1b00*/  UISETP.GE.AND UP0, UPT, UR12, 0x1, UPT ;  /* 0x000000010c00788c */ /* 0x000fcc000bf06270 */
[----:B------:R-:W-:-:S13]  /*1b10*/  PLOP3.LUT P0, PT, PT, PT, UP0, 0x80, 0x0 ;  /* 0x000000000000781c */ /* 0x000fda0003f0f008 */
[----:B------:R-:W-:Y:S05]  /*1b20*/  @!P0 BRA `(.L_x_23) ;  /* 0x0000000400748947 */ /* 0x000fea0003800000 */
[----:B01----:R-:W-:Y:S01]  /*1b30*/  IMAD.U32 R8, RZ, RZ, UR12 ;  /* 0x0000000cff087e24 */ /* 0x003fe2000f8e00ff */
[----:B------:R-:W-:Y:S01]  /*1b40*/  ULDC UR19, c[0x0][0x50c] ;  /* 0x0001430000137ab9 */ /* 0x000fe20000000800 */
[----:B------:R-:W-:-:S07]  /*1b50*/  IMAD.U32 R9, RZ, RZ, UR5 ;  /* 0x00000005ff097e24 */ /* 0x000fce000f8e00ff */
.L_x_31:
[----:B------:R-:W-:-:S13]  /*1b60*/  ISETP.NE.AND P1, PT, R81, 0x3, PT ;  /* 0x000000035100780c */ /* 0x000fda0003f25270 */
[----:B------:R-:W-:Y:S05]  /*1b70*/  @!P1 BRA `(.L_x_24) ;  /* 0x0000000000049947 */ /* 0x000fea0003800000 */
[----:B------:R-:W-:Y:S01]  /*1b80*/  BPT.TRAP 0x1 ;  /* 0x000000040000795c */ /* 0x000fe20000300000 */
.L_x_24:
[----:B------:R-:W0:Y:S01]  /*1b90*/  S2UR UR12, SR_CgaCtaId ;  /* 0x00000000000c79c3 */ /* 0x000e220000008800 */
[----:B------:R-:W-:Y:S01]  /*1ba0*/  UMOV UR18, 0x400 ;  /* 0x0000040000127882 */ /* 0x000fe20000000000 */
[----:B------:R-:W-:Y:S01]  /*1bb0*/  SHF.L.U32 R10, R15, 0x1f, RZ ;  /* 0x0000001f0f0a7819 */ /* 0x000fe200000006ff */
[----:B0-----:R-:W-:-:S04]  /*1bc0*/  ULEA UR18, UR12, UR18, 0x18 ;  /* 0x000000120c127291 */ /* 0x001fc8000f8ec03f */
[----:B------:R-:W-:-:S09]  /*1bd0*/  ULEA UR12, UR11, UR18, 0x3 ;  /* 0x000000120b0c7291 */ /* 0x000fd2000f8e183f */
[----:B------:R0:W1:Y:S01]  /*1be0*/  SYNCS.PHASECHK.TRANS64.TRYWAIT P0, [UR12], R10 ;  /* 0x0000000aff0075a7 */ /* 0x000062000800014c */
[----:B------:R-:W-:Y:S05]  /*1bf0*/  @!P1 BRA `(.L_x_25) ;  /* 0x0000000000049947 */ /* 0x000fea0003800000 */
[----:B------:R-:W-:Y:S01]  /*1c00*/  BPT.TRAP 0x1 ;  /* 0x000000040000795c */ /* 0x000fe20000300000 */
.L_x_25:
[----:B-1----:R-:W-:Y:S05]  /*1c10*/  @P0 BRA `(.L_x_26) ;  /* 0x0000000000080947 */ /* 0x002fea0003800000 */
[----:B------:R-:W1:Y:S02]  /*1c20*/  SYNCS.PHASECHK.TRANS64.TRYWAIT P0, [UR12], R10 ;  /* 0x0000000aff0075a7 */ /* 0x000e64000800014c */
[----:B-1----:R-:W-:Y:S05]  /*1c30*/  @!P0 BRA `(.L_x_27) ;  /* 0x0000004c00c48947 */ /* 0x002fea0003800000 */
.L_x_26:
[----:B------:R-:W-:Y:S01]  /*1c40*/  UIADD3 UR12, UR18, 0x4100, URZ ;  /* 0x00004100120c7890 */ /* 0x000fe2000fffe03f */
[----:B------:R-:W-:Y:S01]  /*1c50*/  WARPGROUP.ARRIVE ;  /* 0x00000000000079c5 */ /* 0x000fe20000000000 */
[----:B------:R-:W-:Y:S02]  /*1c60*/  UISETP.NE.AND UP0, UPT, UR7, URZ, UPT ;  /* 0x0000003f0700728c */ /* 0x000fe4000bf05270 */
[----:B------:R-:W-:Y:S02]  /*1c70*/  USHF.R.U32.HI UR12, URZ, 0x4, UR12 ;  /* 0x000000043f0c7899 */ /* 0x000fe4000801160c */
[----:B------:R-:W-:Y:S02]  /*1c80*/  USEL UR8, UR8, URZ, !UP0 ;  /* 0x0000003f08087287 */ /* 0x000fe4000c000000 */
[----:B------:R-:W-:Y:S02]  /*1c90*/  ULOP3.LUT UR7, UR12, 0x3fff, URZ, 0xc0, !UPT ;  /* 0x00003fff0c077892 */ /* 0x000fe4000f8ec03f */
[----:B------:R-:W-:-:S02]  /*1ca0*/  ULOP3.LUT UR12, UR10, 0x10000, URZ, 0xfc, !UPT ;  /* 0x000100000a0c7892 */ /* 0x000fc4000f8efc3f */
[----:B------:R-:W-:Y:S02]  /*1cb0*/  ULOP3.LUT UR7, UR7, 0x10000, URZ, 0xfc, !UPT ;  /* 0x0001000007077892 */ /* 0x000fe4000f8efc3f */
[----:B------:R-:W-:Y:S02]  /*1cc0*/  UISETP.NE.U32.AND UP0, UPT, UR8, URZ, UPT ;  /* 0x0000003f0800728c */ /* 0x000fe4000bf05070 */
[----:B------:R-:W-:Y:S02]  /*1cd0*/  ULEA UR12, UR11, UR12, 0x8 ;  /* 0x0000000c0b0c7291 */ /* 0x000fe4000f8e403f */
[----:B------:R-:W-:Y:S01]  /*1ce0*/  ULEA UR14, UR11, UR7, 0x7 ;  /* 0x000000070b0e7291 */ /* 0x000fe2000f8e383f */
[----:B------:R-:W-:Y:S01]  /*1cf0*/  UMOV UR13, 0xc0000010 ;  /* 0xc0000010000d7882 */ /* 0x000fe20000000000 */
[----:B------:R-:W-:Y:S01]  /*1d00*/  UMOV UR15, 0xc0000010 ;  /* 0xc0000010000f7882 */ /* 0x000fe20000000000 */
[----:B------:R-:W-:-:S06]  /*1d10*/  UIADD3 UR6, UR6, 0x1, URZ ;  /* 0x0000000106067890 */ /* 0x000fcc000fffe03f */
[----:B------:R-:W-:Y:S01]  /*1d20*/  QGMMA.64x64x32.F32.E4M3.E4M3 R24, gdesc[UR12], R24, UP0, gsb0 ;  /* 0x00e000000c1879f3 */ /* 0x000fe2000b800818 */
[----:B------:R-:W-:-:S04]  /*1d30*/  UISETP.NE.AND UP0, UPT, UR6, UR19, UPT ;  /* 0x000000130600728c */ /* 0x000fc8000bf05270 */
[----:B------:R-:W-:-:S06]  /*1d40*/  USEL UR7, URZ, 0x1, UP0 ;  /* 0x000000013f077887 */ /* 0x000fcc0008000000 */
[----:B------:R-:W-:Y:S01]  /*1d50*/  ISETP.NE.AND P0, PT, RZ, UR7, PT ;  /* 0x00000007ff007c0c */ /* 0x000fe2000bf05270 */
[----:B------:R-:W-:-:S12]  /*1d60*/  WARPGROUP.DEPBAR.LE gsb0, 0x1 ;  /* 0x00008000000079c5 */ /* 0x000fd80000010100 */
[----:B------:R-:W-:Y:S05]  /*1d70*/  @!P0 BRA `(.L_x_28) ;  /* 0x0000000000888947 */ /* 0x000fea0003800000 */
[----:B------:R-:W-:Y:S02]  /*1d80*/  WARPGROUP.DEPBAR.LE gsb0, 0x0 ;  /* 0x00008000000079c5 */ /* 0x000fe40000010000 */
[----:B------:R-:W-:-:S01]  /*1d90*/  FADD R79, R24, R79 ;  /* 0x0000004f184f7221 */ /* 0x000fc20000000000 */
[----:B------:R-:W-:Y:S01]  /*1da0*/  FADD R80, R25, R80 ;  /* 0x0000005019507221 */ /* 0x000fe20000000000 */
        /* <DEDUP_REMOVED lines=30> */
[----:B------:R-:W-:-:S06]  /*1f90*/  UMOV UR6, URZ ;  /* 0x0000003f00067c82 */ /* 0x000fcc0008000000 */
.L_x_28:
[----:B------:R-:W-:Y:S05]  /*1fa0*/  @!P1 BRA `(.L_x_29) ;  /* 0x0000000000049947 */ /* 0x000fea0003800000 */
[----:B------:R-:W-:Y:S01]  /*1fb0*/  BPT.TRAP 0x1 ;  /* 0x000000040000795c */ /* 0x000fe20000300000 */
.L_x_29:
[----:B------:R-:W-:-:S13]  /*1fc0*/  ISETP.NE.AND P0, PT, R6, RZ, PT ;  /* 0x000000ff0600720c */ /* 0x000fda0003f05270 */
[----:B01----:R-:W-:-:S05]  /*1fd0*/  @P0 LEA R10, R9, UR18, 0x3 ;  /* 0x00000012090a0c11 */ /* 0x003fca000f8e18ff */
[----:B------:R-:W-:-:S05]  /*1fe0*/  @P0 VIADD R10, R10, 0x20 ;  /* 0x000000200a0a0836 */ /* 0x000fca0000000000 */
[----:B------:R-:W-:-:S04]  /*1ff0*/  @P0 PRMT R10, R3, 0x654, R10 ;  /* 0x00000654030a0816 */ /* 0x000fc8000000000a */
[----:B------:R0:W-:Y:S01]  /*2000*/  @P0 SYNCS.ARRIVE.TRANS64.RED.A1T0 RZ, [R10+URZ], RZ ;  /* 0x000000ff0aff09a7 */ /* 0x0001e2000810043f */
[----:B------:R-:W-:-:S13]  /*2010*/  ISETP.GT.U32.AND P0, PT, R2, 0x1, PT ;  /* 0x000000010200780c */ /* 0x000fda0003f04070 */
[----:B0-----:R-:W-:Y:S05]  /*2020*/  @P0 BRA `(.L_x_30) ;  /* 0x0000000000040947 */ /* 0x001fea0003800000 */
[----:B------:R-:W-:Y:S01]  /*2030*/  BPT.TRAP 0x1 ;  /* 0x000000040000795c */ /* 0x000fe20000300000 */
.L_x_30:
[----:B------:R-:W-:Y:S01]  /*2040*/  UIADD3 UR11, UR11, 0x1, URZ ;  /* 0x000000010b0b7890 */ /* 0x000fe2000fffe03f */
[C---:B------:R-:W-:Y:S01]  /*2050*/  ISETP.GT.AND P1, PT, R8.reuse, 0x1, PT ;  /* 0x000000010800780c */ /* 0x040fe20003f24270 */
[----:B------:R-:W-:Y:S02]  /*2060*/  VIADD R9, R9, 0x1 ;  /* 0x0000000109097836 */ /* 0x000fe40000000000 */
[----:B------:R-:W-:Y:S01]  /*2070*/  UISETP.NE.AND UP0, UPT, UR11, 0x4, UPT ;  /* 0x000000040b00788c */ /* 0x000fe2000bf05270 */
[----:B------:R-:W-:Y:S02]  /*2080*/  VIADD R8, R8, 0xffffffff ;  /* 0xffffffff08087836 */ /* 0x000fe40000000000 */
[C---:B------:R-:W-:Y:S01]  /*2090*/  ISETP.NE.AND P0, PT, R9.reuse, 0x4, PT ;  /* 0x000000040900780c */ /* 0x040fe20003f05270 */
[----:B------:R-:W-:Y:S02]  /*20a0*/  USEL UR8, URZ, 0x1, UP0 ;  /* 0x000000013f087887 */ /* 0x000fe40008000000 */
[----:B------:R-:W-:Y:S01]  /*20b0*/  USEL UR11, UR11, URZ, UP0 ;  /* 0x0000003f0b0b7287 */ /* 0x000fe20008000000 */
[----:B------:R-:W-:-:S03]  /*20c0*/  SEL R9, R9, RZ, P0 ;  /* 0x000000ff09097207 */ /* 0x000fc60000000000 */
[----:B------:R-:W-:Y:S01]  /*20d0*/  LOP3.LUT R15, R15, UR8, RZ, 0x3c, !PT ;  /* 0x000000080f0f7c12 */ /* 0x000fe2000f8e3cff */
[----:B------:R-:W-:Y:S01]  /*20e0*/  UMOV UR8, 0x1 ;  /* 0x0000000100087882 */ /* 0x000fe20000000000 */
[----:B------:R-:W-:Y:S06]  /*20f0*/  @P1 BRA `(.L_x_31) ;  /* 0xfffffff800981947 */ /* 0x000fec000383ffff */
.L_x_23:
[----:B------:R-:W-:Y:S01]  /*2100*/  UISETP.NE.AND UP0, UPT, UR6, URZ, UPT ;  /* 0x0000003f0600728c */ /* 0x000fe2000bf05270 */
[----:B01----:R-:W0:Y:S03]  /*2110*/  LDC R8, c[0x0][0x28c] ;  /* 0x0000a300ff087b82 */ /* 0x003e260000000800 */
[----:B------:R-:W-:-:S06]  /*2120*/  USEL UR6, URZ, 0x1, !UP0 ;  /* 0x000000013f067887 */ /* 0x000fcc000c000000 */
[----:B------:R-:W-:Y:S02]  /*2130*/  ISETP.NE.AND P0, PT, RZ, UR6, PT ;  /* 0x00000006ff007c0c */ /* 0x000fe4000bf05270 */
[----:B0-----:R-:W-:-:S11]  /*2140*/  ISETP.GE.AND P1, PT, R8, 0x1, PT ;  /* 0x000000010800780c */ /* 0x001fd60003f26270 */
[----:B------:R-:W-:Y:S05]  /*2150*/  @!P0 BRA `(.L_x_32) ;  /* 0x0000000000848947 */ /* 0x000fea0003800000 */
[----:B------:R-:W-:Y:S02]  /*2160*/  WARPGROUP.DEPBAR.LE gsb0, 0x0 ;  /* 0x00008000000079c5 */ /* 0x000fe40000010000 */
[----:B------:R-:W-:Y:S01]  /*2170*/  FADD R79, R24, R79 ;  /* 0x0000004f184f7221 */ /* 0x000fe20000000000 */
        /* <DEDUP_REMOVED lines=30> */
[----:B------:R-:W-:-:S07]  /*2360*/  FADD R16, R16, R55 ;  /* 0x0000003710107221 */ /* 0x000fce0000000000 */
.L_x_32:
[----:B------:R-:W-:Y:S02]  /*2370*/  WARPGROUP.DEPBAR.LE gsb0, 0x0 ;  /* 0x00008000000079c5 */ /* 0x000fe40000010000 */
[----:B------:R-:W-:Y:S05]  /*2380*/  @!P1 BRA `(.L_x_33) ;  /* 0x0000000000489947 */ /* 0x000fea0003800000 */
[----:B------:R-:W-:-:S13]  /*2390*/  ISETP.NE.AND P0, PT, R81, 0x3, PT ;  /* 0x000000035100780c */ /* 0x000fda0003f05270 */
[----:B------:R-:W-:Y:S05]  /*23a0*/  @!P0 BRA `(.L_x_34) ;  /* 0x0000000000048947 */ /* 0x000fea0003800000 */
[----:B------:R-:W-:Y:S01]  /*23b0*/  BPT.TRAP 0x1 ;  /* 0x000000040000795c */ /* 0x000fe20000300000 */
.L_x_34:
[----:B------:R-:W-:Y:S01]  /*23c0*/  ISETP.NE.AND P0, PT, R6, RZ, PT ;  /* 0x000000ff0600720c */ /* 0x000fe20003f05270 */
[----:B------:R-:W-:Y:S01]  /*23d0*/  UISETP.LT.AND UP1, UPT, UR9, 0x1, UPT ;  /* 0x000000010900788c */ /* 0x000fe2000bf21270 */
[----:B------:R-:W-:-:S11]  /*23e0*/  IMAD.U32 R9, RZ, RZ, UR18 ;  /* 0x00000012ff097e24 */ /* 0x000fd6000f8e00ff */
[----:B------:R-:W-:-:S05]  /*23f0*/  VOTEU.ANY UP0, P0 ;  /* 0x00000000003f7886 */ /* 0x000fca0000000100 */
[----:B------:R-:W-:-:S04]  /*2400*/  @UP0 USEL UR6, UR9, 0x1, UP1 ;  /* 0x0000000109060887 */ /* 0x000fc80008800000 */
[----:B------:R-:W-:-:S06]  /*2410*/  @UP0 UIADD3 UR6, UR5, UR9, -UR6 ;  /* 0x0000000905060290 */ /* 0x000fcc000fffe806 */
[----:B------:R-:W-:-:S04]  /*2420*/  IMAD.U32 R8, RZ, RZ, UR6 ;  /* 0x00000006ff087e24 */ /* 0x000fc8000f8e00ff */
[----:B------:R-:W-:-:S05]  /*2430*/  @P0 IMAD.SHL.U32 R8, R8, 0x8, RZ ;  /* 0x0000000808080824 */ /* 0x000fca00078e00ff */
[----:B------:R-:W-:-:S04]  /*2440*/  @P0 LOP3.LUT R8, R8, 0x18, RZ, 0xc0, !PT ;  /* 0x0000001808080812 */ /* 0x000fc800078ec0ff */
[----:B------:R-:W-:-:S04]  /*2450*/  @P0 IADD3 R8, R9, 0x20, R8 ;  /* 0x0000002009080810 */ /* 0x000fc80007ffe008 */
[----:B------:R-:W-:-:S04]  /*2460*/  @P0 PRMT R8, R3, 0x654, R8 ;  /* 0x0000065403080816 */ /* 0x000fc80000000008 */
[----:B------:R0:W-:Y:S01]  /*2470*/  @P0 SYNCS.ARRIVE.TRANS64.RED.A1T0 RZ, [R8+URZ], RZ ;  /* 0x000000ff08ff09a7 */ /* 0x0001e2000810043f */
[----:B------:R-:W-:-:S13]  /*2480*/  ISETP.GT.U32.AND P0, PT, R2, 0x1, PT ;  /* 0x000000010200780c */ /* 0x000fda0003f04070 */
[----:B0-----:R-:W-:Y:S05]  /*2490*/  @P0 BRA `(.L_x_33) ;  /* 0x0000000000040947 */ /* 0x001fea0003800000 */
[----:B------:R-:W-:Y:S01]  /*24a0*/  BPT.TRAP 0x1 ;  /* 0x000000040000795c */ /* 0x000fe20000300000 */
.L_x_33:
[----:B------:R-:W0:Y:S01]  /*24b0*/  LDC R24, c[0x0][0x288] ;  /* 0x0000a200ff187b82 */ /* 0x000e220000000800 */
[--C-:B------:R-:W-:Y:S01]  /*24c0*/  SHF.R.U32.HI R8, RZ, 0x2, R0.reuse ;  /* 0x00000002ff087819 */ /* 0x100fe20000011600 */
[----:B------:R-:W-:Y:S01]  /*24d0*/  IMAD.SHL.U32 R15, R72, 0x40, RZ ;  /* 0x00000040480f7824 */ /* 0x000fe200078e00ff */
[----:B------:R-:W-:Y:S01]  /*24e0*/  LOP3.LUT R10, R0, 0x60, RZ, 0xc0, !PT ;  /* 0x00000060000a7812 */ /* 0x000fe200078ec0ff */
[----:B------:R-:W-:Y:S01]  /*24f0*/  ULDC UR6, c[0x0][0x284] ;  /* 0x0000a10000067ab9 */ /* 0x000fe20000000800 */
[----:B------:R-:W-:Y:S01]  /*2500*/  SHF.R.U32.HI R11, RZ, 0x7, R0 ;  /* 0x00000007ff0b7819 */ /* 0x000fe20000011600 */
[----:B------:R-:W-:Y:S01]  /*2510*/  IMAD.WIDE R30, R71, 0x80, RZ ;  /* 0x00000080471e7825 */ /* 0x000fe200078e02ff */
[----:B------:R-:W-:Y:S02]  /*2520*/  LOP3.LUT R9, R8, 0x7, RZ, 0xc0, !PT ;  /* 0x0000000708097812 */ /* 0x000fe400078ec0ff */
[----:B------:R-:W-:Y:S02]  /*2530*/  SHF.R.U32.HI R10, RZ, 0x1, R10 ;  /* 0x00000001ff0a7819 */ /* 0x000fe4000001160a */
[----:B------:R-:W-:-:S02]  /*2540*/  LOP3.LUT R8, R11, 0x1, RZ, 0xc0, !PT ;  /* 0x000000010b087812 */ /* 0x000fc400078ec0ff */
[----:B------:R-:W-:Y:S02]  /*2550*/  IADD3 R25, RZ, -R10, -R9 ;  /* 0x8000000aff197210 */ /* 0x000fe40007ffe809 */
[----:B------:R-:W-:Y:S01]  /*2560*/  LOP3.LUT R11, R0, 0x3, RZ, 0xc0, !PT ;  /* 0x00000003000b7812 */ /* 0x000fe200078ec0ff */
[C---:B------:R-:W-:Y:S02]  /*2570*/  IMAD.SHL.U32 R26, R8.reuse, 0x40, RZ ;  /* 0x00000040081a7824 */ /* 0x040fe400078e00ff */
[----:B------:R-:W-:Y:S02]  /*2580*/  IMAD R25, R8, -0x40, R25 ;  /* 0xffffffc008197824 */ /* 0x000fe400078e0219 */
[----:B------:R-:W-:Y:S01]  /*2590*/  IMAD.SHL.U32 R8, R71, 0x80, RZ ;  /* 0x0000008047087824 */ /* 0x000fe200078e00ff */
[----:B------:R-:W-:Y:S01]  /*25a0*/  LOP3.LUT R9, R26, 0x40, R9, 0xe2, !PT ;  /* 0x000000401a097812 */ /* 0x000fe200078ee209 */
[----:B------:R-:W-:Y:S01]  /*25b0*/  IMAD.MOV.U32 R26, RZ, RZ, -0x1 ;  /* 0xffffffffff1a7424 */ /* 0x000fe200078e00ff */
[----:B0-----:R-:W-:Y:S01]  /*25c0*/  ISETP.GE.AND P0, PT, R15, R24, PT ;  /* 0x000000180f00720c */ /* 0x001fe20003f06270 */
[----:B------:R-:W-:Y:S01]  /*25d0*/  IMAD R28, R11, -0x2, R24 ;  /* 0xfffffffe0b1c7824 */ /* 0x000fe200078e0218 */
[----:B------:R-:W-:Y:S01]  /*25e0*/  IADD3 R27, -R8, UR6, R25 ;  /* 0x00000006081b7c10 */ /* 0x000fe2000fffe119 */
[----:B------:R-:W-:Y:S01]  /*25f0*/  IMAD.SHL.U32 R24, R0, 0x2, RZ ;  /* 0x0000000200187824 */ /* 0x000fe200078e00ff */
[----:B------:R-:W-:Y:S01]  /*2600*/  ISETP.GE.OR P0, PT, R8, UR6, P0 ;  /* 0x0000000608007c0c */ /* 0x000fe20008706670 */
[----:B------:R-:W-:Y:S01]  /*2610*/  IMAD.IADD R28, R28, 0x1, -R15 ;  /* 0x000000011c1c7824 */ /* 0x000fe200078e0a0f */
[----:B------:R-:W-:-:S02]  /*2620*/  LOP3.LUT R35, R30, R9, R10, 0xfe, !PT ;  /* 0x000000091e237212 */ /* 0x000fc400078efe0a */
[----:B------:R-:W-:-:S09]  /*2630*/  LOP3.LUT R24, R15, 0x6, R24, 0xf8, !PT ;  /* 0x000000060f187812 */ /* 0x000fd200078ef818 */
[----:B------:R-:W-:Y:S05]  /*2640*/  @P0 BRA `(.L_x_35) ;  /* 0x0000002400b00947 */ /* 0x000fea0003800000 */
[----:B------:R-:W0:Y:S01]  /*2650*/  LDC.64 R32, c[0x0][0x5c8] ;  /* 0x00017200ff207b82 */ /* 0x000e220000000a00 */
[----:B------:R-:W-:Y:S01]  /*2660*/  SHF.R.S32.HI R15, RZ, 0x1f, R14 ;  /* 0x0000001fff0f7819 */ /* 0x000fe2000001140e */
[----:B------:R-:W-:Y:S01]  /*2670*/  ULDC.64 UR6, c[0x0][0x5d0] ;  /* 0x0001740000067ab9 */ /* 0x000fe20000000a00 */
[----:B------:R-:W-:Y:S01]  /*2680*/  SHF.R.S32.HI R25, RZ, 0x1f, R24 ;  /* 0x0000001fff197819 */ /* 0x000fe20000011418 */
[----:B------:R-:W-:Y:S02]  /*2690*/  BSSY B0, `(.L_x_35) ;  /* 0x0000267000007945 */ /* 0x000fe40003800000 */
[----:B------:R-:W-:-:S04]  /*26a0*/  IMAD R9, R15, UR6, RZ ;  /* 0x000000060f097c24 */ /* 0x000fc8000f8e02ff */
[C---:B------:R-:W-:Y:S02]  /*26b0*/  IMAD R11, R14.reuse, UR7, R9 ;  /* 0x000000070e0b7c24 */ /* 0x040fe4000f8e0209 */
[----:B------:R-:W-:Y:S01]  /*26c0*/  IMAD.WIDE.U32 R8, R14, UR6, R24 ;  /* 0x000000060e087c25 */ /* 0x000fe2000f8e0018 */
[----:B------:R-:W-:-:S03]  /*26d0*/  ULDC.64 UR6, c[0x0][0x5c0] ;  /* 0x0001700000067ab9 */ /* 0x000fc60000000a00 */
[----:B------:R-:W-:Y:S02]  /*26e0*/  IMAD.IADD R9, R9, 0x1, R11 ;  /* 0x0000000109097824 */ /* 0x000fe400078e020b */
[-C--:B0-----:R-:W-:Y:S02]  /*26f0*/  IMAD R10, R31, R32.reuse, RZ ;  /* 0x000000201f0a7224 */ /* 0x081fe400078e02ff */
[----:B------:R-:W-:-:S04]  /*2700*/  IMAD.WIDE.U32 R8, R35, R32, R8 ;  /* 0x0000002023087225 */ /* 0x000fc800078e0008 */
[----:B------:R-:W-:Y:S01]  /*2710*/  IMAD R11, R35, R33, R10 ;  /* 0x00000021230b7224 */ /* 0x000fe200078e020a */
[----:B------:R-:W-:Y:S02]  /*2720*/  LEA R10, P0, R32, R8, 0x3 ;  /* 0x00000008200a7211 */ /* 0x000fe400078018ff */
[----:B------:R-:W-:Y:S01]  /*2730*/  IADD3 R8, P1, R8, UR6, RZ ;  /* 0x0000000608087c10 */ /* 0x000fe2000ff3e0ff */
[----:B------:R-:W-:Y:S01]  /*2740*/  IMAD.IADD R9, R9, 0x1, R11 ;  /* 0x0000000109097824 */ /* 0x000fe200078e020b */
[----:B------:R-:W-:-:S04]  /*2750*/  IADD3 R10, P2, R10, UR6, RZ ;  /* 0x000000060a0a7c10 */ /* 0x000fc8000ff5e0ff */
[----:B------:R-:W-:Y:S02]  /*2760*/  LEA.HI.X R11, R32, R9, R33, 0x3, P0 ;  /* 0x00000009200b7211 */ /* 0x000fe400000f1c21 */
[----:B----45:R-:W-:Y:S02]  /*2770*/  FSETP.NEU.AND P0, PT, R12, RZ, PT ;  /* 0x000000ff0c00720b */ /* 0x030fe40003f0d000 */
[----:B------:R-:W-:Y:S02]  /*2780*/  IADD3.X R9, R9, UR7, RZ, P1, !PT ;  /* 0x0000000709097c10 */ /* 0x000fe40008ffe4ff */
[----:B------:R-:W-:-:S09]  /*2790*/  IADD3.X R11, R11, UR7, RZ, P2, !PT ;  /* 0x000000070b0b7c10 */ /* 0x000fd200097fe4ff */
[----:B------:R-:W-:Y:S05]  /*27a0*/  @!P0 BRA `(.L_x_36) ;  /* 0x0000001c00148947 */ /* 0x000fea0003800000 */
[----:B------:R-:W-:Y:S01]  /*27b0*/  ULDC.64 UR6, c[0x0][0x5b8] ;  /* 0x00016e0000067ab9 */ /* 0x000fe20000000a00 */
[----:B------:R-:W-:Y:S01]  /*27c0*/  ISETP.GE.AND P0, PT, R28, 0x1, PT ;  /* 0x000000011c00780c */ /* 0x000fe20003f06270 */
[----:B------:R-:W-:Y:S01]  /*27d0*/  IMAD R15, R15, UR6, RZ ;  /* 0x000000060f0f7c24 */ /* 0x000fe2000f8e02ff */
[----:B------:R-:W-:Y:S01]  /*27e0*/  ULDC.64 UR10, c[0x0][0x5a8] ;  /* 0x00016a00000a7ab9 */ /* 0x000fe20000000a00 */
[C---:B------:R-:W-:Y:S01]  /*27f0*/  IMAD.WIDE.U32 R24, R14.reuse, UR6, R24 ;  /* 0x000000060e187c25 */ /* 0x040fe2000f8e0018 */
[----:B------:R-:W-:Y:S01]  /*2800*/  ISETP.LT.OR P3, PT, R27, 0x1, !P0 ;  /* 0x000000011b00780c */ /* 0x000fe20004761670 */
[----:B------:R-:W-:Y:S02]  /*2810*/  BSSY B1, `(.L_x_37) ;  /* 0x000000c000017945 */ /* 0x000fe40003800000 */
[----:B------:R-:W-:Y:S01]  /*2820*/  IMAD R15, R14, UR7, R15 ;  /* 0x000000070e0f7c24 */ /* 0x000fe2000f8e020f */
[----:B------:R-:W-:Y:S02]  /*2830*/  ULDC.64 UR6, c[0x0][0x5b0] ;  /* 0x00016c0000067ab9 */ /* 0x000fe40000000a00 */
[----:B------:R-:W-:-:S02]  /*2840*/  IMAD R29, R31, UR6, RZ ;  /* 0x000000061f1d7c24 */ /* 0x000fc4000f8e02ff */
[----:B------:R-:W-:Y:S02]  /*2850*/  IMAD.IADD R25, R25, 0x1, R15 ;  /* 0x0000000119197824 */ /* 0x000fe400078e020f */
[C---:B------:R-:W-:Y:S02]  /*2860*/  IMAD R29, R35.reuse, UR7, R29 ;  /* 0x00000007231d7c24 */ /* 0x040fe4000f8e021d */
[----:B------:R-:W-:-:S03]  /*2870*/  IMAD.WIDE.U32 R14, R35, UR6, R24 ;  /* 0x00000006230e7c25 */ /* 0x000fc6000f8e0018 */
[----:B------:R-:W-:-:S04]  /*2880*/  IADD3 R14, P1, R14, UR10, RZ ;  /* 0x0000000a0e0e7c10 */ /* 0x000fc8000ff3e0ff */
[--C-:B------:R-:W-:Y:S02]  /*2890*/  IADD3.X R15, R15, UR11, R29.reuse, P1, !PT ;  /* 0x0000000b0f0f7c10 */ /* 0x100fe40008ffe41d */
[----:B------:R-:W-:Y:S01]  /*28a0*/  PRMT R29, RZ, 0x7610, R29 ;  /* 0x00007610ff1d7816 */ /* 0x000fe2000000001d */
[----:B------:R-:W-:Y:S06]  /*28b0*/  @P3 BRA `(.L_x_38) ;  /* 0x0000000000043947 */ /* 0x000fec0003800000 */
[----:B------:R0:W5:Y:S02]  /*28c0*/  LDG.E.U8 R29, desc[UR16][R14.64] ;  /* 0x000000100e1d7981 */ /* 0x000164000c1e1100 */
.L_x_38:
[----:B------:R-:W-:Y:S05]  /*28d0*/  BSYNC B1 ;  /* 0x0000000000017941 */ /* 0x000fea0003800000 */
.L_x_37:
[----:B-----5:R-:W-:Y:S01]  /*28e0*/  LOP3.LUT R29, R29, 0xff, RZ, 0xc0, !PT ;  /* 0x000000ff1d1d7812 */ /* 0x020fe200078ec0ff */
[----:B------:R-:W-:Y:S01]  /*28f0*/  BSSY B1, `(.L_x_39) ;  /* 0x000000c000017945 */ /* 0x000fe20003800000 */
[----:B------:R-:W-:Y:S02]  /*2900*/  ISETP.GE.AND P1, PT, R28, 0x2, PT ;  /* 0x000000021c00780c */ /* 0x000fe40003f26270 */
[----:B------:R-:W-:Y:S02]  /*2910*/  F2FP.F16.E4M3.UNPACK_B R29, R29 ;  /* 0x0000001dff1d723e */ /* 0x000fe400020006ff */
[----:B------:R-:W-:-:S03]  /*2920*/  ISETP.LT.OR P2, PT, R27, 0x1, !P1 ;  /* 0x000000011b00780c */ /* 0x000fc60004f41670 */
[----:B------:R-:W-:-:S05]  /*2930*/  HADD2.F32 R29, -RZ, R29.H0_H0 ;  /* 0x2000001dff1d7230 */ /* 0x000fca0000004100 */
[----:B------:R-:W-:Y:S01]  /*2940*/  FMUL R32, R29, R12 ;  /* 0x0000000c1d207220 */ /* 0x000fe20000400000 */
[----:B------:R-:W-:-:S03]  /*2950*/  PRMT R29, RZ, 0x7610, R29 ;  /* 0x00007610ff1d7816 */ /* 0x000fc6000000001d */
[----:B--2---:R-:W-:-:S05]  /*2960*/  FFMA R32, R79, R7, R32 ;  /* 0x000000074f207223 */ /* 0x004fca0000000020 */
[----:B------:R-:W-:-:S05]  /*2970*/  F2FP.SATFINITE.E4M3.F32.PACK_AB_MERGE_C R33, RZ, R32, RZ ;  /* 0x00000020ff21723e */ /* 0x000fca00048070ff */
[----:B------:R1:W-:Y:S01]  /*2980*/  @!P3 STG.E.U8 desc[UR16][R8.64], R33 ;  /* 0x000000210800b986 */ /* 0x0003e2000c101110 */
[----:B------:R-:W-:Y:S05]  /*2990*/  @P2 BRA `(.L_x_40) ;  /* 0x0000000000042947 */ /* 0x000fea0003800000 */
[----:B------:R2:W5:Y:S02]  /*29a0*/  LDG.E.U8 R29, desc[UR16][R14.64+0x1] ;  /* 0x000001100e1d7981 */ /* 0x000564000c1e1100 */
.L_x_40:
[----:B------:R-:W-:Y:S05]  /*29b0*/  BSYNC B1 ;  /* 0x0000000000017941 */ /* 0x000fea0003800000 */
.L_x_39:
[----:B-----5:R-:W-:Y:S01]  /*29c0*/  LOP3.LUT R29, R29, 0xff, RZ, 0xc0, !PT ;  /* 0x000000ff1d1d7812 */ /* 0x020fe200078ec0ff */
[----:B------:R-:W-:Y:S01]  /*29d0*/  BSSY B1, `(.L_x_41) ;  /* 0x0000012000017945 */ /* 0x000fe20003800000 */
[----:B-1----:R-:W-:Y:S02]  /*29e0*/  IADD3 R33, P3, R35, 0x8, RZ ;  /* 0x0000000823217810 */ /* 0x002fe40007f7e0ff */
[----:B------:R-:W-:Y:S02]  /*29f0*/  F2FP.F16.E4M3.UNPACK_B R29, R29 ;  /* 0x0000001dff1d723e */ /* 0x000fe400020006ff */
[----:B------:R-:W-:Y:S01]  /*2a00*/  ISETP.LT.OR P0, PT, R27, 0x9, !P0 ;  /* 0x000000091b00780c */ /* 0x000fe20004701670 */
[----:B------:R-:W-:Y:S02]  /*2a10*/  IMAD.X R30, RZ, RZ, R31, P3 ;  /* 0x000000ffff1e7224 */ /* 0x000fe400018e061f */
[----:B------:R-:W-:Y:S02]  /*2a20*/  HADD2.F32 R29, -RZ, R29.H0_H0 ;  /* 0x2000001dff1d7230 */ /* 0x000fe40000004100 */
[----:B------:R-:W-:-:S02]  /*2a30*/  IMAD R30, R30, UR6, RZ ;  /* 0x000000061e1e7c24 */ /* 0x000fc4000f8e02ff */
[----:B------:R-:W-:-:S04]  /*2a40*/  IMAD.WIDE.U32 R24, R33, UR6, R24 ;  /* 0x0000000621187c25 */ /* 0x000fc8000f8e0018 */
[----:B------:R-:W-:Y:S01]  /*2a50*/  FMUL R29, R29, R12 ;  /* 0x0000000c1d1d7220 */ /* 0x000fe20000400000 */
[----:B------:R-:W-:-:S03]  /*2a60*/  IMAD R33, R33, UR7, R30 ;  /* 0x0000000721217c24 */ /* 0x000fc6000f8e021e */
[----:B------:R-:W-:Y:S01]  /*2a70*/  FFMA R29, R80, R7, R29 ;  /* 0x00000007501d7223 */ /* 0x000fe2000000001d */
[----:B------:R-:W-:-:S04]  /*2a80*/  IADD3 R24, P3, R24, UR10, RZ ;  /* 0x0000000a18187c10 */ /* 0x000fc8000ff7e0ff */
[----:B------:R-:W-:Y:S02]  /*2a90*/  F2FP.SATFINITE.E4M3.F32.PACK_AB_MERGE_C R31, RZ, R29, RZ ;  /* 0x0000001dff1f723e */ /* 0x000fe400048070ff */
[----:B------:R-:W-:Y:S02]  /*2aa0*/  IADD3.X R25, R25, UR11, R33, P3, !PT ;  /* 0x0000000b19197c10 */ /* 0x000fe40009ffe421 */
[----:B------:R-:W-:Y:S01]  /*2ab0*/  PRMT R29, RZ, 0x7610, R29 ;  /* 0x00007610ff1d7816 */ /* 0x000fe2000000001d */
[----:B------:R1:W-:Y:S01]  /*2ac0*/  @!P2 STG.E.U8 desc[UR16][R8.64+0x1], R31 ;  /* 0x0000011f0800a986 */ /* 0x0003e2000c101110 */
[----:B------:R-:W-:Y:S05]  /*2ad0*/  @P0 BRA `(.L_x_42) ;  /* 0x0000000000040947 */ /* 0x000fea0003800000 */
[----:B------:R3:W5:Y:S02]  /*2ae0*/  LDG.E.U8 R29, desc[UR16][R24.64] ;  /* 0x00000010181d7981 */ /* 0x000764000c1e1100 */
.L_x_42:
[----:B------:R-:W-:Y:S05]  /*2af0*/  BSYNC B1 ;  /* 0x0000000000017941 */ /* 0x000fea0003800000 */
.L_x_41:
[----:B-----5:R-:W-:Y:S01]  /*2b00*/  LOP3.LUT R29, R29, 0xff, RZ, 0xc0, !PT ;  /* 0x000000ff1d1d7812 */ /* 0x020fe200078ec0ff */
[----:B------:R-:W-:Y:S01]  /*2b10*/  BSSY B1, `(.L_x_43) ;  /* 0x000000b000017945 */ /* 0x000fe20003800000 */
[----:B------:R-:W-:Y:S02]  /*2b20*/  ISETP.LT.OR P1, PT, R27, 0x9, !P1 ;  /* 0x000000091b00780c */ /* 0x000fe40004f21670 */
[----:B------:R-:W-:-:S05]  /*2b30*/  F2FP.F16.E4M3.UNPACK_B R29, R29 ;  /* 0x0000001dff1d723e */ /* 0x000fca00020006ff */
[----:B------:R-:W-:-:S05]  /*2b40*/  HADD2.F32 R29, -RZ, R29.H0_H0 ;  /* 0x2000001dff1d7230 */ /* 0x000fca0000004100 */
[----:B------:R-:W-:Y:S01]  /*2b50*/  FMUL R30, R29, R12 ;  /* 0x0000000c1d1e7220 */ /* 0x000fe20000400000 */
[----:B------:R-:W-:-:S03]  /*2b60*/  PRMT R29, RZ, 0x7610, R29 ;  /* 0x00007610ff1d7816 */ /* 0x000fc6000000001d */
[----:B------:R-:W-:-:S05]  /*2b70*/  FFMA R30, R77, R7, R30 ;  /* 0x000000074d1e7223 */ /* 0x000fca000000001e */
[----:B-1----:R-:W-:-:S05]  /*2b80*/  F2FP.SATFINITE.E4M3.F32.PACK_AB_MERGE_C R31, RZ, R30, RZ ;  /* 0x0000001eff1f723e */ /* 0x002fca00048070ff */
[----:B------:R1:W-:Y:S01]  /*2b90*/  @!P0 STG.E.U8 desc[UR16][R10.64], R31 ;  /* 0x0000001f0a008986 */ /* 0x0003e2000c101110 */
[----:B------:R-:W-:Y:S05]  /*2ba0*/  @P1 BRA `(.L_x_44) ;  /* 0x0000000000041947 */ /* 0x000fea0003800000 */
[----:B------:R4:W5:Y:S02]  /*2bb0*/  LDG.E.U8 R29, desc[UR16][R24.64+0x1] ;  /* 0x00000110181d7981 */ /* 0x000964000c1e1100 */
.L_x_44:
[----:B------:R-:W-:Y:S05]  /*2bc0*/  BSYNC B1 ;  /* 0x0000000000017941 */ /* 0x000fea0003800000 */
.L_x_43:
[----:B-----5:R-:W-:Y:S01]  /*2bd0*/  LOP3.LUT R29, R29, 0xff, RZ, 0xc0, !PT ;  /* 0x000000ff1d1d7812 */ /* 0x020fe200078ec0ff */
[----:B------:R-:W-:Y:S01]  /*2be0*/  BSSY B1, `(.L_x_45) ;  /* 0x000000c000017945 */ /* 0x000fe20003800000 */
[----:B------:R-:W-:Y:S02]  /*2bf0*/  ISETP.GE.AND P0, PT, R28, 0x9, PT ;  /* 0x000000091c00780c */ /* 0x000fe40003f06270 */
[----:B------:R-:W-:Y:S02]  /*2c00*/  F2FP.F16.E4M3.UNPACK_B R29, R29 ;  /* 0x0000001dff1d723e */ /* 0x000fe400020006ff */
[----:B------:R-:W-:-:S03]  /*2c10*/  ISETP.LT.OR P2, PT, R27, 0x1, !P0 ;  /* 0x000000011b00780c */ /* 0x000fc60004741670 */
[----:B------:R-:W-:-:S05]  /*2c20*/  HADD2.F32 R29, -RZ, R29.H0_H0 ;  /* 0x2000001dff1d7230 */ /* 0x000fca0000004100 */
[----:B------:R-:W-:-:S04]  /*2c30*/  FMUL R29, R29, R12 ;  /* 0x0000000c1d1d7220 */ /* 0x000fc80000400000 */
[----:B------:R-:W-:-:S05]  /*2c40*/  FFMA R29, R78, R7, R29 ;  /* 0x000000074e1d7223 */ /* 0x000fca000000001d */
[----:B-1----:R-:W-:Y:S02]  /*2c50*/  F2FP.SATFINITE.E4M3.F32.PACK_AB_MERGE_C R31, RZ, R29, RZ ;  /* 0x0000001dff1f723e */ /* 0x002fe400048070ff */
[----:B------:R-:W-:-:S03]  /*2c60*/  PRMT R29, RZ, 0x7610, R29 ;  /* 0x00007610ff1d7816 */ /* 0x000fc6000000001d */
[----:B------:R1:W-:Y:S01]  /*2c70*/  @!P1 STG.E.U8 desc[UR16][R10.64+0x1], R31 ;  /* 0x0000011f0a009986 */ /* 0x0003e2000c101110 */
[----:B------:R-:W-:Y:S05]  /*2c80*/  @P2 BRA `(.L_x_46) ;  /* 0x0000000000042947 */ /* 0x000fea0003800000 */
[----:B------:R0:W5:Y:S02]  /*2c90*/  LDG.E.U8 R29, desc[UR16][R14.64+0x8] ;  /* 0x000008100e1d7981 */ /* 0x000164000c1e1100 */
.L_x_46:
[----:B------:R-:W-:Y:S05]  /*2ca0*/  BSYNC B1 ;  /* 0x0000000000017941 */ /* 0x000fea0003800000 */
.L_x_45:
        /* <DEDUP_REMOVED lines=13> */
.L_x_48:
[----:B------:R-:W-:Y:S05]  /*2d80*/  BSYNC B1 ;  /* 0x0000000000017941 */ /* 0x000fea0003800000 */
.L_x_47:
[----:B-----5:R-:W-:Y:S01]  /*2d90*/  LOP3.LUT R29, R29, 0xff, RZ, 0xc0, !PT ;  /* 0x000000ff1d1d7812 */ /* 0x020fe200078ec0ff */
[----:B------:R-:W-:Y:S01]  /*2da0*/  BSSY B1, `(.L_x_49) ;  /* 0x000000b000017945 */ /* 0x000fe20003800000 */
[----:B------:R-:W-:Y:S02]  /*2db0*/  ISETP.LT.OR P0, PT, R27, 0x9, !P0 ;  /* 0x000000091b00780c */ /* 0x000fe40004701670 */
[----:B------:R-:W-:-:S05]  /*2dc0*/  F2FP.F16.E4M3.UNPACK_B R29, R29 ;  /* 0x0000001dff1d723e */ /* 0x000fca00020006ff */
        /* <DEDUP_REMOVED lines=8> */
.L_x_50:
[----:B------:R-:W-:Y:S05]  /*2e50*/  BSYNC B1 ;  /* 0x0000000000017941 */ /* 0x000fea0003800000 */
.L_x_49:
        /* <DEDUP_REMOVED lines=12> */
.L_x_52:
[----:B------:R-:W-:Y:S05]  /*2f20*/  BSYNC B1 ;  /* 0x0000000000017941 */ /* 0x000fea0003800000 */
.L_x_51:
        /* <DEDUP_REMOVED lines=13> */
.L_x_54:
[----:B------:R-:W-:Y:S05]  /*3000*/  BSYNC B1 ;  /* 0x0000000000017941 */ /* 0x000fea0003800000 */
.L_x_53:
        /* <DEDUP_REMOVED lines=13> */
.L_x_56:
[----:B------:R-:W-:Y:S05]  /*30e0*/  BSYNC B1 ;  /* 0x0000000000017941 */ /* 0x000fea0003800000 */
.L_x_55:
        /* <DEDUP_REMOVED lines=12> */
.L_x_58:
[----:B------:R-:W-:Y:S05]  /*31b0*/  BSYNC B1 ;  /* 0x0000000000017941 */ /* 0x000fea0003800000 */
.L_x_57:
        /* <DEDUP_REMOVED lines=12> */
.L_x_60:
[----:B------:R-:W-:Y:S05]  /*3280*/  BSYNC B1 ;  /* 0x0000000000017941 */ /* 0x000fea0003800000 */
.L_x_59:
        /* <DEDUP_REMOVED lines=13> */
.L_x_62:
[----:B------:R-:W-:Y:S05]  /*3360*/  BSYNC B1 ;  /* 0x0000000000017941 */ /* 0x000fea0003800000 */
.L_x_61:
        /* <DEDUP_REMOVED lines=13> */
.L_x_64:
[----:B------:R-:W-:Y:S05]  /*3440*/  BSYNC B1 ;  /* 0x0000000000017941 */ /* 0x000fea0003800000 */
.L_x_63:
        /* <DEDUP_REMOVED lines=12> */
.L_x_66:
[----:B------:R-:W-:Y:S05]  /*3510*/  BSYNC B1 ;  /* 0x0000000000017941 */ /* 0x000fea0003800000 */
.L_x_65:
        /* <DEDUP_REMOVED lines=12> */
.L_x_68:
[----:B------:R-:W-:Y:S05]  /*35e0*/  BSYNC B1 ;  /* 0x0000000000017941 */ /* 0x000fea0003800000 */
.L_x_67:
        /* <DEDUP_REMOVED lines=13> */
.L_x_70:
[----:B------:R-:W-:Y:S05]  /*36c0*/  BSYNC B1 ;  /* 0x0000000000017941 */ /* 0x000fea0003800000 */
.L_x_69:
        /* <DEDUP_REMOVED lines=13> */
.L_x_72:
[----:B------:R-:W-:Y:S05]  /*37a0*/  BSYNC B1 ;  /* 0x0000000000017941 */ /* 0x000fea0003800000 */
.L_x_71:
        /* <DEDUP_REMOVED lines=12> */
.L_x_74:
[----:B------:R-:W-:Y:S05]  /*3870*/  BSYNC B1 ;  /* 0x0000000000017941 */ /* 0x000fea0003800000 */
.L_x_73:
        /* <DEDUP_REMOVED lines=12> */
.L_x_76:
[----:B------:R-:W-:Y:S05]  /*3940*/  BSYNC B1 ;  /* 0x0000000000017941 */ /* 0x000fea0003800000 */
.L_x_75:
        /* <DEDUP_REMOVED lines=13> */
.L_x_78:
[----:B------:R-:W-:Y:S05]  /*3a20*/  BSYNC B1 ;  /* 0x0000000000017941 */ /* 0x000fea0003800000 */
.L_x_77:
        /* <DEDUP_REMOVED lines=13> */
.L_x_80:
[----:B------:R-:W-:Y:S05]  /*3b00*/  BSYNC B1 ;  /* 0x0000000000017941 */ /* 0x000fea0003800000 */
.L_x_79:
        /* <DEDUP_REMOVED lines=12> */
.L_x_82:
[----:B------:R-:W-:Y:S05]  /*3bd0*/  BSYNC B1 ;  /* 0x0000000000017941 */ /* 0x000fea0003800000 */
.L_x_81:
[----:B-----5:R-:W-:Y:S01]  /*3be0*/  LOP3.LUT R29, R29, 0xff, RZ, 0xc0, !PT ;  /* 0x000000ff1d1d7812 */ /* 0x020fe200078ec0ff */
[----:B------:R-:W-:Y:S01]  /*3bf0*/  BSSY B1, `(.L_x_83) ;  /* 0x000000b000017945 */ /* 0x000fe20003800000 */
[----:B------:R-:W-:Y:S02]  /*3c00*/  ISETP.LT.OR P1, PT, R27, 0x9, !P1 ;  /* 0x000000091b00780c */ /* 0x000fe40004f21670 */
[----:B------:R-:W-:-:S05]  /*3c10*/  F2FP.F16.E4M3.UNPACK_B R29, R29 ;  /* 0x0000001dff1d723e */ /* 0x000fca00020006ff */
[----:B------:R-:W-:-:S05]  /*3c20*/  HADD2.F32 R29, -RZ, R29.H0_H0 ;  /* 0x2000001dff1d7230 */ /* 0x000fca0000004100 */
[----:B------:R-:W-:-:S04]  /*3c30*/  FMUL R30, R29, R12 ;  /* 0x0000000c1d1e7220 */ /* 0x000fc80000400000 */
[----:B------:R-:W-:Y:S01]  /*3c40*/  FFMA R30, R23, R7, R30 ;  /* 0x00000007171e7223 */ /* 0x000fe2000000001e */
[----:B------:R-:W-:-:S04]  /*3c50*/  PRMT R23, RZ, 0x7610, R23 ;  /* 0x00007610ff177816 */ /* 0x000fc80000000017 */
[----:B------:R-:W-:-:S05]  /*3c60*/  F2FP.SATFINITE.E4M3.F32.PACK_AB_MERGE_C R29, RZ, R30, RZ ;  /* 0x0000001eff1d723e */ /* 0x000fca00048070ff */
[----:B------:R0:W-:Y:S01]  /*3c70*/  @!P0 STG.E.U8 desc[UR16][R10.64+0x28], R29 ;  /* 0x0000281d0a008986 */ /* 0x0001e2000c101110 */
[----:B------:R-:W-:Y:S05]  /*3c80*/  @P1 BRA `(.L_x_84) ;  /* 0x0000000000041947 */ /* 0x000fea0003800000 */
[----:B------:R0:W5:Y:S02]  /*3c90*/  LDG.E.U8 R23, desc[UR16][R24.64+0x29] ;  /* 0x0000291018177981 */ /* 0x000164000c1e1100 */
.L_x_84:
[----:B------:R-:W-:Y:S05]  /*3ca0*/  BSYNC B1 ;  /* 0x0000000000017941 */ /* 0x000fea0003800000 */
.L_x_83:
        /* <DEDUP_REMOVED lines=8> */
[----:B0-----:R-:W-:Y:S02]  /*3d30*/  F2FP.SATFINITE.E4M3.F32.PACK_AB_MERGE_C R29, RZ, R23, RZ ;  /* 0x00000017ff1d723e */ /* 0x001fe400048070ff */
[----:B------:R-:W-:-:S03]  /*3d40*/  PRMT R23, RZ, 0x7610, R23 ;  /* 0x00007610ff177816 */ /* 0x000fc60000000017 */
[----:B------:R0:W-:Y:S01]  /*3d50*/  @!P1 STG.E.U8 desc[UR16][R10.64+0x29], R29 ;  /* 0x0000291d0a009986 */ /* 0x0001e2000c101110 */
[----:B------:R-:W-:Y:S05]  /*3d60*/  @P2 BRA `(.L_x_86) ;  /* 0x0000000000042947 */ /* 0x000fea0003800000 */
[----:B------:R0:W5:Y:S02]  /*3d70*/  LDG.E.U8 R23, desc[UR16][R14.64+0x30] ;  /* 0x000030100e177981 */ /* 0x000164000c1e1100 */
.L_x_86:
[----:B------:R-:W-:Y:S05]  /*3d80*/  BSYNC B1 ;  /* 0x0000000000017941 */ /* 0x000fea0003800000 */
.L_x_85:
[----:B-----5:R-:W-:Y:S01]  /*3d90*/  LOP3.LUT R23, R23, 0xff, RZ, 0xc0, !PT ;  /* 0x000000ff17177812 */ /* 0x020fe200078ec0ff */
[----:B------:R-:W-:Y:S01]  /*3da0*/  BSSY B1, `(.L_x_87) ;  /* 0x000000c000017945 */ /* 0x000fe20003800000 */
[----:B------:R-:W-:Y:S02]  /*3db0*/  ISETP.GE.AND P1, PT, R28, 0x32, PT ;  /* 0x000000321c00780c */ /* 0x000fe40003f26270 */
[----:B------:R-:W-:Y:S02]  /*3dc0*/  F2FP.F16.E4M3.UNPACK_B R23, R23 ;  /* 0x00000017ff17723e */ /* 0x000fe400020006ff */
[----:B------:R-:W-:-:S03]  /*3dd0*/  ISETP.LT.OR P3, PT, R27, 0x1, !P1 ;  /* 0x000000011b00780c */ /* 0x000fc60004f61670 */
        /* <DEDUP_REMOVED lines=8> */
.L_x_88:
[----:B------:R-:W-:Y:S05]  /*3e60*/  BSYNC B1 ;  /* 0x0000000000017941 */ /* 0x000fea0003800000 */
.L_x_87:
[----:B-----5:R-:W-:Y:S01]  /*3e70*/  LOP3.LUT R21, R21, 0xff, RZ, 0xc0, !PT ;  /* 0x000000ff15157812 */ /* 0x020fe200078ec0ff */
[----:B------:R-:W-:Y:S01]  /*3e80*/  BSSY B1, `(.L_x_89) ;  /* 0x000000b000017945 */ /* 0x000fe20003800000 */
[----:B------:R-:W-:Y:S02]  /*3e90*/  ISETP.LT.OR P0, PT, R27, 0x9, !P0 ;  /* 0x000000091b00780c */ /* 0x000fe40004701670 */
[----:B------:R-:W-:-:S05]  /*3ea0*/  F2FP.F16.E4M3.UNPACK_B R21, R21 ;  /* 0x00000015ff15723e */ /* 0x000fca00020006ff */
        /* <DEDUP_REMOVED lines=8> */
.L_x_90:
[----:B------:R-:W-:Y:S05]  /*3f30*/  BSYNC B1 ;  /* 0x0000000000017941 */ /* 0x000fea0003800000 */
.L_x_89:
        /* <DEDUP_REMOVED lines=12> */
.L_x_92:
[----:B------:R-:W-:Y:S05]  /*4000*/  BSYNC B1 ;  /* 0x0000000000017941 */ /* 0x000fea0003800000 */
.L_x_91:
        /* <DEDUP_REMOVED lines=13> */
.L_x_94:
[----:B------:R-:W-:Y:S05]  /*40e0*/  BSYNC B1 ;  /* 0x0000000000017941 */ /* 0x000fea0003800000 */
.L_x_93:
        /* <DEDUP_REMOVED lines=13> */
.L_x_96:
[----:B------:R-:W-:Y:S05]  /*41c0*/  BSYNC B1 ;  /* 0x0000000000017941 */ /* 0x000fea0003800000 */
.L_x_95:
[----:B-----5:R-:W-:Y:S01]  /*41d0*/  LOP3.LUT R17, R17, 0xff, RZ, 0xc0, !PT ;  /* 0x000000ff11117812 */ /* 0x020fe200078ec0ff */
[----:B------:R-:W-:Y:S01]  /*41e0*/  BSSY B1, `(.L_x_97) ;  /* 0x000000b000017945 */ /* 0x000fe20003800000 */
[----:B------:R-:W-:Y:S02]  /*41f0*/  ISETP.LT.OR P0, PT, R27, 0x9, !P0 ;  /* 0x000000091b00780c */ /* 0x000fe40004701670 */
[----:B------:R-:W-:Y:S02]  /*4200*/  F2FP.F16.E4M3.UNPACK_B R17, R17 ;  /* 0x00000011ff11723e */ /* 0x000fe400020006ff */
[----:B0-2---:R-:W-:-:S03]  /*4210*/  PRMT R14, RZ, 0x7610, R14 ;  /* 0x00007610ff0e7816 */ /* 0x005fc6000000000e */
[----:B------:R-:W-:-:S05]  /*4220*/  HADD2.F32 R17, -RZ, R17.H0_H0 ;  /* 0x20000011ff117230 */ /* 0x000fca0000004100 */
[----:B------:R-:W-:-:S04]  /*4230*/  FMUL R17, R17, R12 ;  /* 0x0000000c11117220 */ /* 0x000fc80000400000 */
[----:B------:R-:W-:-:S05]  /*4240*/  FFMA R17, R18, R7, R17 ;  /* 0x0000000712117223 */ /* 0x000fca0000000011 */
[----:B------:R-:W-:-:S05]  /*4250*/  F2FP.SATFINITE.E4M3.F32.PACK_AB_MERGE_C R17, RZ, R17, RZ ;  /* 0x00000011ff11723e */ /* 0x000fca00048070ff */
[----:B------:R0:W-:Y:S01]  /*4260*/  @!P3 STG.E.U8 desc[UR16][R8.64+0x39], R17 ;  /* 0x000039110800b986 */ /* 0x0001e2000c101110 */
[----:B------:R-:W-:Y:S05]  /*4270*/  @P0 BRA `(.L_x_98) ;  /* 0x0000000000040947 */ /* 0x000fea0003800000 */
[----:B------:R2:W5:Y:S02]  /*4280*/  LDG.E.U8 R14, desc[UR16][R24.64+0x38] ;  /* 0x00003810180e7981 */ /* 0x000564000c1e1100 */
.L_x_98:
[----:B------:R-:W-:Y:S05]  /*4290*/  BSYNC B1 ;  /* 0x0000000000017941 */ /* 0x000fea0003800000 */
.L_x_97:
[----:B-----5:R-:W-:Y:S01]  /*42a0*/  LOP3.LUT R14, R14, 0xff, RZ, 0xc0, !PT ;  /* 0x000000ff0e0e7812 */ /* 0x020fe200078ec0ff */
[----:B------:R-:W-:Y:S01]  /*42b0*/  BSSY B1, `(.L_x_99) ;  /* 0x000000b000017945 */ /* 0x000fe20003800000 */
[----:B------:R-:W-:Y:S02]  /*42c0*/  ISETP.LT.OR P1, PT, R27, 0x9, !P1 ;  /* 0x000000091b00780c */ /* 0x000fe40004f21670 */
[----:B------:R-:W-:-:S05]  /*42d0*/  F2FP.F16.E4M3.UNPACK_B R14, R14 ;  /* 0x0000000eff0e723e */ /* 0x000fca00020006ff */
[----:B01----:R-:W-:-:S05]  /*42e0*/  HADD2.F32 R9, -RZ, R14.H0_H0 ;  /* 0x2000000eff097230 */ /* 0x003fca0000004100 */
[----:B------:R-:W-:-:S04]  /*42f0*/  FMUL R8, R9, R12 ;  /* 0x0000000c09087220 */ /* 0x000fc80000400000 */
[----:B------:R-:W-:-:S05]  /*4300*/  FFMA R8, R13, R7, R8 ;  /* 0x000000070d087223 */ /* 0x000fca0000000008 */
[----:B------:R-:W-:Y:S02]  /*4310*/  F2FP.SATFINITE.E4M3.F32.PACK_AB_MERGE_C R9, RZ, R8, RZ ;  /* 0x00000008ff09723e */ /* 0x000fe400048070ff */
[----:B------:R-:W-:-:S03]  /*4320*/  PRMT R8, RZ, 0x7610, R8 ;  /* 0x00007610ff087816 */ /* 0x000fc60000000008 */
[----:B------:R0:W-:Y:S01]  /*4330*/  @!P0 STG.E.U8 desc[UR16][R10.64+0x38], R9 ;  /* 0x000038090a008986 */ /* 0x0001e2000c101110 */
[----:B------:R-:W-:Y:S05]  /*4340*/  @P1 BRA `(.L_x_100) ;  /* 0x0000000000041947 */ /* 0x000fea0003800000 */
[----:B------:R1:W5:Y:S02]  /*4350*/  LDG.E.U8 R8, desc[UR16][R24.64+0x39] ;  /* 0x0000391018087981 */ /* 0x000364000c1e1100 */
.L_x_100:
[----:B------:R-:W-:Y:S05]  /*4360*/  BSYNC B1 ;  /* 0x0000000000017941 */ /* 0x000fea0003800000 */
.L_x_99:
[----:B------:R-:W-:Y:S05]  /*4370*/  @P1 BRA `(.L_x_101) ;  /* 0x0000000800601947 */ /* 0x000fea0003800000 */
[----:B-----5:R-:W-:-:S04]  /*4380*/  LOP3.LUT R8, R8, 0xff, RZ, 0xc0, !PT ;  /* 0x000000ff08087812 */ /* 0x020fc800078ec0ff */
[----:B------:R-:W-:-:S05]  /*4390*/  F2FP.F16.E4M3.UNPACK_B R8, R8 ;  /* 0x00000008ff08723e */ /* 0x000fca00020006ff */
[----:B0-----:R-:W-:-:S05]  /*43a0*/  HADD2.F32 R9, -RZ, R8.H0_H0 ;  /* 0x20000008ff097230 */ /* 0x001fca0000004100 */
[----:B------:R-:W-:-:S04]  /*43b0*/  FMUL R9, R9, R12 ;  /* 0x0000000c09097220 */ /* 0x000fc80000400000 */
[----:B------:R-:W-:-:S05]  /*43c0*/  FFMA R9, R16, R7, R9 ;  /* 0x0000000710097223 */ /* 0x000fca0000000009 */
[----:B------:R-:W-:-:S05]  /*43d0*/  F2FP.SATFINITE.E4M3.F32.PACK_AB_MERGE_C R9, RZ, R9, RZ ;  /* 0x00000009ff09723e */ /* 0x000fca00048070ff */
[----:B------:R0:W-:Y:S01]  /*43e0*/  STG.E.U8 desc[UR16][R10.64+0x39], R9 ;  /* 0x000039090a007986 */ /* 0x0001e2000c101110 */
[----:B------:R-:W-:Y:S05]  /*43f0*/  BRA `(.L_x_101) ;  /* 0x0000000800407947 */ /* 0x000fea0003800000 */
.L_x_36:
[C---:B------:R-:W-:Y:S01]  /*4400*/  ISETP.GE.AND P3, PT, R28.reuse, 0x1, PT ;  /* 0x000000011c00780c */ /* 0x040fe20003f66270 */
[-C--:B--2---:R-:W-:Y:S01]  /*4410*/  FMUL R79, R79, R7.reuse ;  /* 0x000000074f4f7220 */ /* 0x084fe20000400000 */
[----:B------:R-:W-:Y:S01]  /*4420*/  ISETP.GE.AND P0, PT, R28, 0x2, PT ;  /* 0x000000021c00780c */ /* 0x000fe20003f06270 */
[-C--:B------:R-:W-:Y:S01]  /*4430*/  FMUL R80, R80, R7.reuse ;  /* 0x0000000750507220 */ /* 0x080fe20000400000 */
[----:B------:R-:W-:Y:S01]  /*4440*/  ISETP.LT.OR P1, PT, R27, 0x1, !P3 ;  /* 0x000000011b00780c */ /* 0x000fe20005f21670 */
[-C--:B------:R-:W-:Y:S01]  /*4450*/  FMUL R77, R77, R7.reuse ;  /* 0x000000074d4d7220 */ /* 0x080fe20000400000 */
[C---:B------:R-:W-:Y:S01]  /*4460*/  ISETP.LT.OR P2, PT, R27.reuse, 0x1, !P0 ;  /* 0x000000011b00780c */ /* 0x040fe20004741670 */
[-C--:B------:R-:W-:Y:S01]  /*4470*/  FMUL R78, R78, R7.reuse ;  /* 0x000000074e4e7220 */ /* 0x080fe20000400000 */
[----:B------:R-:W-:Y:S01]  /*4480*/  ISETP.LT.OR P3, PT, R27, 0x9, !P3 ;  /* 0x000000091b00780c */ /* 0x000fe20005f61670 */
[----:B------:R-:W-:Y:S01]  /*4490*/  FMUL R75, R75, R7 ;  /* 0x000000074b4b7220 */ /* 0x000fe20000400000 */
[----:B------:R-:W-:Y:S01]  /*44a0*/  F2FP.SATFINITE.E4M3.F32.PACK_AB_MERGE_C R79, RZ, R79, RZ ;  /* 0x0000004fff4f723e */ /* 0x000fe200048070ff */
[-C--:B------:R-:W-:Y:S01]  /*44b0*/  FMUL R76, R76, R7.reuse ;  /* 0x000000074c4c7220 */ /* 0x080fe20000400000 */
[----:B------:R-:W-:Y:S01]  /*44c0*/  F2FP.SATFINITE.E4M3.F32.PACK_AB_MERGE_C R15, RZ, R80, RZ ;  /* 0x00000050ff0f723e */ /* 0x000fe200048070ff */
[----:B------:R-:W-:Y:S01]  /*44d0*/  FMUL R73, R73, R7 ;  /* 0x0000000749497220 */ /* 0x000fe20000400000 */
[----:B------:R-:W-:Y:S01]  /*44e0*/  F2FP.SATFINITE.E4M3.F32.PACK_AB_MERGE_C R77, RZ, R77, RZ ;  /* 0x0000004dff4d723e */ /* 0x000fe200048070ff */
[-C--:B------:R-:W-:Y:S01]  /*44f0*/  FMUL R74, R74, R7.reuse ;  /* 0x000000074a4a7220 */ /* 0x080fe20000400000 */
[----:B------:R-:W-:Y:S01]  /*4500*/  ISETP.LT.OR P0, PT, R27, 0x9, !P0 ;  /* 0x000000091b00780c */ /* 0x000fe20004701670 */
[----:B------:R-:W-:Y:S01]  /*4510*/  @!P1 STG.E.U8 desc[UR16][R8.64], R79 ;  /* 0x0000004f08009986 */ /* 0x000fe2000c101110 */
[C---:B------:R-:W-:Y:S01]  /*4520*/  ISETP.GE.AND P1, PT, R28.reuse, 0x9, PT ;  /* 0x000000091c00780c */ /* 0x040fe20003f26270 */
[----:B------:R-:W-:Y:S01]  /*4530*/  FMUL R69, R69, R7 ;  /* 0x0000000745457220 */ /* 0x000fe20000400000 */
[----:B------:R-:W-:Y:S01]  /*4540*/  F2FP.SATFINITE.E4M3.F32.PACK_AB_MERGE_C R75, RZ, R75, RZ ;  /* 0x0000004bff4b723e */ /* 0x000fe200048070ff */
[----:B------:R0:W-:Y:S01]  /*4550*/  @!P2 STG.E.U8 desc[UR16][R8.64+0x1], R15 ;  /* 0x0000010f0800a986 */ /* 0x0001e2000c101110 */
[----:B------:R-:W-:Y:S01]  /*4560*/  ISETP.GE.AND P2, PT, R28, 0xa, PT ;  /* 0x0000000a1c00780c */ /* 0x000fe20003f46270 */
[-C--:B------:R-:W-:Y:S01]  /*4570*/  FMUL R70, R70, R7.reuse ;  /* 0x0000000746467220 */ /* 0x080fe20000400000 */
[----:B------:R-:W-:Y:S01]  /*4580*/  F2FP.SATFINITE.E4M3.F32.PACK_AB_MERGE_C R25, RZ, R76, RZ ;  /* 0x0000004cff19723e */ /* 0x000fe200048070ff */
[----:B------:R-:W-:Y:S01]  /*4590*/  @!P3 STG.E.U8 desc[UR16][R10.64], R77 ;  /* 0x0000004d0a00b986 */ /* 0x000fe2000c101110 */
[C---:B------:R-:W-:Y:S01]  /*45a0*/  ISETP.LT.OR P3, PT, R27.reuse, 0x1, !P1 ;  /* 0x000000011b00780c */ /* 0x040fe20004f61670 */
[-C--:B------:R-:W-:Y:S01]  /*45b0*/  FMUL R68, R68, R7.reuse ;  /* 0x0000000744447220 */ /* 0x080fe20000400000 */
[----:B------:R-:W-:Y:S01]  /*45c0*/  ISETP.LT.OR P5, PT, R27, 0x1, !P2 ;  /* 0x000000011b00780c */ /* 0x000fe200057a1670 */
[-C--:B------:R-:W-:Y:S01]  /*45d0*/  FMUL R67, R67, R7.reuse ;  /* 0x0000000743437220 */ /* 0x080fe20000400000 */
[----:B------:R-:W-:Y:S01]  /*45e0*/  ISETP.LT.OR P1, PT, R27, 0x9, !P1 ;  /* 0x000000091b00780c */ /* 0x000fe20004f21670 */
[----:B------:R-:W-:Y:S01]  /*45f0*/  FMUL R65, R65, R7 ;  /* 0x0000000741417220 */ /* 0x000fe20000400000 */
[----:B------:R-:W-:Y:S01]  /*4600*/  F2FP.SATFINITE.E4M3.F32.PACK_AB_MERGE_C R73, RZ, R73, RZ ;  /* 0x00000049ff49723e */ /* 0x000fe200048070ff */
[-C--:B------:R-:W-:Y:S01]  /*4610*/  FMUL R66, R66, R7.reuse ;  /* 0x0000000742427220 */ /* 0x080fe20000400000 */
[----:B0-----:R-:W-:Y:S01]  /*4620*/  F2FP.SATFINITE.E4M3.F32.PACK_AB_MERGE_C R15, RZ, R78, RZ ;  /* 0x0000004eff0f723e */ /* 0x001fe200048070ff */
[-C--:B------:R-:W-:Y:S01]  /*4630*/  FMUL R64, R64, R7.reuse ;  /* 0x0000000740407220 */ /* 0x080fe20000400000 */
[----:B------:R-:W-:Y:S01]  /*4640*/  ISETP.LT.OR P2, PT, R27, 0x9, !P2 ;  /* 0x000000091b00780c */ /* 0x000fe20005741670 */
[-C--:B------:R-:W-:Y:S01]  /*4650*/  FMUL R63, R63, R7.reuse ;  /* 0x000000073f3f7220 */ /* 0x080fe20000400000 */
[----:B------:R-:W-:Y:S01]  /*4660*/  F2FP.SATFINITE.E4M3.F32.PACK_AB_MERGE_C R29, RZ, R74, RZ ;  /* 0x0000004aff1d723e */ /* 0x000fe200048070ff */
[----:B------:R0:W-:Y:S01]  /*4670*/  @!P0 STG.E.U8 desc[UR16][R10.64+0x1], R15 ;  /* 0x0000010f0a008986 */ /* 0x0001e2000c101110 */
[C---:B------:R-:W-:Y:S01]  /*4680*/  ISETP.GE.AND P0, PT, R28.reuse, 0x11, PT ;  /* 0x000000111c00780c */ /* 0x040fe20003f06270 */
[----:B------:R-:W-:Y:S01]  /*4690*/  FMUL R61, R61, R7 ;  /* 0x000000073d3d7220 */ /* 0x000fe20000400000 */
[----:B------:R-:W-:Y:S01]  /*46a0*/  F2FP.SATFINITE.E4M3.F32.PACK_AB_MERGE_C R69, RZ, R69, RZ ;  /* 0x00000045ff45723e */ /* 0x000fe200048070ff */
[----:B------:R-:W-:Y:S01]  /*46b0*/  @!P3 STG.E.U8 desc[UR16][R8.64+0x8], R75 ;  /* 0x0000084b0800b986 */ /* 0x000fe2000c101110 */
[----:B------:R-:W-:Y:S01]  /*46c0*/  ISETP.GE.AND P3, PT, R28, 0x12, PT ;  /* 0x000000121c00780c */ /* 0x000fe20003f66270 */
[----:B------:R-:W-:Y:S01]  /*46d0*/  FMUL R62, R62, R7 ;  /* 0x000000073e3e7220 */ /* 0x000fe20000400000 */
[----:B------:R-:W-:Y:S01]  /*46e0*/  F2FP.SATFINITE.E4M3.F32.PACK_AB_MERGE_C R67, RZ, R67, RZ ;  /* 0x00000043ff43723e */ /* 0x000fe200048070ff */
[----:B------:R1:W-:Y:S01]  /*46f0*/  @!P5 STG.E.U8 desc[UR16][R8.64+0x9], R25 ;  /* 0x000009190800d986 */ /* 0x0003e2000c101110 */
[----:B------:R-:W-:Y:S01]  /*4700*/  ISETP.LT.OR P5, PT, R27, 0x1, !P3 ;  /* 0x000000011b00780c */ /* 0x000fe20005fa1670 */
[-C--:B------:R-:W-:Y:S01]  /*4710*/  FMUL R59, R59, R7.reuse ;  /* 0x000000073b3b7220 */ /* 0x080fe20000400000 */
[C---:B------:R-:W-:Y:S01]  /*4720*/  ISETP.LT.OR P3, PT, R27.reuse, 0x9, !P3 ;  /* 0x000000091b00780c */ /* 0x040fe20005f61670 */
[----:B------:R-:W-:Y:S01]  /*4730*/  @!P1 STG.E.U8 desc[UR16][R10.64+0x8], R73 ;  /* 0x000008490a009986 */ /* 0x000fe2000c101110 */
[----:B------:R-:W-:Y:S01]  /*4740*/  ISETP.LT.OR P1, PT, R27, 0x1, !P0 ;  /* 0x000000011b00780c */ /* 0x000fe20004721670 */
[-C--:B------:R-:W-:Y:S01]  /*4750*/  FMUL R60, R60, R7.reuse ;  /* 0x000000073c3c7220 */ /* 0x080fe20000400000 */
[----:B0-----:R-:W-:Y:S01]  /*4760*/  F2FP.SATFINITE.E4M3.F32.PACK_AB_MERGE_C R15, RZ, R70, RZ ;  /* 0x00000046ff0f723e */ /* 0x001fe200048070ff */
[----:B------:R-:W-:Y:S01]  /*4770*/  @!P2 STG.E.U8 desc[UR16][R10.64+0x9], R29 ;  /* 0x0000091d0a00a986 */ /* 0x000fe2000c101110 */
[----:B------:R-:W-:Y:S01]  /*4780*/  ISETP.GE.AND P2, PT, R28, 0x19, PT ;  /* 0x000000191c00780c */ /* 0x000fe20003f46270 */
[-C--:B------:R-:W-:Y:S01]  /*4790*/  FMUL R57, R57, R7.reuse ;  /* 0x0000000739397220 */ /* 0x080fe20000400000 */
[C---:B------:R-:W-:Y:S01]  /*47a0*/  ISETP.LT.OR P0, PT, R27.reuse, 0x9, !P0 ;  /* 0x000000091b00780c */ /* 0x040fe20004701670 */
[-C--:B------:R-:W-:Y:S01]  /*47b0*/  FMUL R58, R58, R7.reuse ;  /* 0x000000073a3a7220 */ /* 0x080fe20000400000 */
[----:B------:R-:W-:Y:S01]  /*47c0*/  ISETP.LT.OR P6, PT, R27, 0x1, !P2 ;  /* 0x000000011b00780c */ /* 0x000fe200057c1670 */
[----:B------:R0:W-:Y:S01]  /*47d0*/  @!P5 STG.E.U8 desc[UR16][R8.64+0x11], R15 ;  /* 0x0000110f0800d986 */ /* 0x0001e2000c101110 */
[----:B-1----:R-:W-:Y:S01]  /*47e0*/  F2FP.SATFINITE.E4M3.F32.PACK_AB_MERGE_C R25, RZ, R68, RZ ;  /* 0x00000044ff19723e */ /* 0x002fe200048070ff */
[----:B------:R-:W-:Y:S01]  /*47f0*/  FMUL R56, R56, R7 ;  /* 0x0000000738387220 */ /* 0x000fe20000400000 */
[----:B------:R-:W-:Y:S01]  /*4800*/  F2FP.SATFINITE.E4M3.F32.PACK_AB_MERGE_C R65, RZ, R65, RZ ;  /* 0x00000041ff41723e */ /* 0x000fe200048070ff */
[----:B------:R-:W-:Y:S01]  /*4810*/  @!P1 STG.E.U8 desc[UR16][R8.64+0x10], R69 ;  /* 0x0000104508009986 */ /* 0x000fe2000c101110 */
[----:B------:R-:W-:Y:S01]  /*4820*/  ISETP.GE.AND P1, PT, R28, 0x1a, PT ;  /* 0x0000001a1c00780c */ /* 0x000fe20003f26270 */
[-C--:B------:R-:W-:Y:S01]  /*4830*/  FMUL R23, R23, R7.reuse ;  /* 0x0000000717177220 */ /* 0x080fe20000400000 */
[C---:B------:R-:W-:Y:S01]  /*4840*/  ISETP.LT.OR P2, PT, R27.reuse, 0x9, !P2 ;  /* 0x000000091b00780c */ /* 0x040fe20005741670 */
[----:B------:R1:W-:Y:S01]  /*4850*/  @!P3 STG.E.U8 desc[UR16][R10.64+0x11], R25 ;  /* 0x000011190a00b986 */ /* 0x0003e2000c101110 */
[----:B------:R-:W-:Y:S01]  /*4860*/  ISETP.LT.OR P5, PT, R27, 0x1, !P1 ;  /* 0x000000011b00780c */ /* 0x000fe20004fa1670 */
[-C--:B------:R-:W-:Y:S01]  /*4870*/  FMUL R21, R21, R7.reuse ;  /* 0x0000000715157220 */ /* 0x080fe20000400000 */
[----:B------:R-:W-:Y:S01]  /*4880*/  ISETP.LT.OR P3, PT, R27, 0x9, !P1 ;  /* 0x000000091b00780c */ /* 0x000fe20004f61670 */
[----:B------:R-:W-:Y:S01]  /*4890*/  @!P0 STG.E.U8 desc[UR16][R10.64+0x10], R67 ;  /* 0x000010430a008986 */ /* 0x000fe2000c101110 */
[----:B0-----:R-:W-:Y:S01]  /*48a0*/  F2FP.SATFINITE.E4M3.F32.PACK_AB_MERGE_C R15, RZ, R66, RZ ;  /* 0x00000042ff0f723e */ /* 0x001fe200048070ff */
[-C--:B------:R-:W-:Y:S01]  /*48b0*/  FMUL R22, R22, R7.reuse ;  /* 0x0000000716167220 */ /* 0x080fe20000400000 */
[C---:B------:R-:W-:Y:S01]  /*48c0*/  ISETP.GE.AND P0, PT, R28.reuse, 0x21, PT ;  /* 0x000000211c00780c */ /* 0x040fe20003f06270 */
[----:B------:R-:W-:Y:S01]  /*48d0*/  @!P6 STG.E.U8 desc[UR16][R8.64+0x18], R65 ;  /* 0x000018410800e986 */ /* 0x000fe2000c101110 */
[----:B------:R-:W-:Y:S01]  /*48e0*/  ISETP.GE.AND P1, PT, R28, 0x22, PT ;  /* 0x000000221c00780c */ /* 0x000fe20003f26270 */
[-C--:B------:R-:W-:Y:S01]  /*48f0*/  FMUL R19, R19, R7.reuse ;  /* 0x0000000713137220 */ /* 0x080fe20000400000 */
[C---:B------:R-:W-:Y:S01]  /*4900*/  ISETP.LT.OR P6, PT, R27.reuse, 0x1, !P0 ;  /* 0x000000011b00780c */ /* 0x040fe200047c1670 */
[-C--:B------:R-:W-:Y:S01]  /*4910*/  FMUL R20, R20, R7.reuse ;  /* 0x0000000714147220 */ /* 0x080fe20000400000 */
[----:B-1----:R-:W-:Y:S01]  /*4920*/  F2FP.SATFINITE.E4M3.F32.PACK_AB_MERGE_C R25, RZ, R64, RZ ;  /* 0x00000040ff19723e */ /* 0x002fe200048070ff */
[----:B------:R0:W-:Y:S01]  /*4930*/  @!P5 STG.E.U8 desc[UR16][R8.64+0x19], R15 ;  /* 0x0000190f0800d986 */ /* 0x0001e2000c101110 */
[----:B------:R-:W-:Y:S01]  /*4940*/  ISETP.LT.OR P5, PT, R27, 0x1, !P1 ;  /* 0x000000011b00780c */ /* 0x000fe20004fa1670 */
[----:B------:R-:W-:Y:S01]  /*4950*/  FMUL R17, R17, R7 ;  /* 0x0000000711117220 */ /* 0x000fe20000400000 */
[----:B------:R-:W-:Y:S01]  /*4960*/  F2FP.SATFINITE.E4M3.F32.PACK_AB_MERGE_C R63, RZ, R63, RZ ;  /* 0x0000003fff3f723e */ /* 0x000fe200048070ff */
[----:B------:R1:W-:Y:S01]  /*4970*/  @!P3 STG.E.U8 desc[UR16][R10.64+0x19], R25 ;  /* 0x000019190a00b986 */ /* 0x0003e2000c101110 */
[----:B------:R-:W-:Y:S01]  /*4980*/  F2FP.SATFINITE.E4M3.F32.PACK_AB_MERGE_C R61, RZ, R61, RZ ;  /* 0x0000003dff3d723e */ /* 0x000fe200048070ff */
[-C--:B------:R-:W-:Y:S01]  /*4990*/  FMUL R18, R18, R7.reuse ;  /* 0x0000000712127220 */ /* 0x080fe20000400000 */
[----:B------:R-:W-:Y:S01]  /*49a0*/  F2FP.SATFINITE.E4M3.F32.PACK_AB_MERGE_C R29, RZ, R62, RZ ;  /* 0x0000003eff1d723e */ /* 0x000fe200048070ff */
[----:B------:R-:W-:Y:S01]  /*49b0*/  @!P2 STG.E.U8 desc[UR16][R10.64+0x18], R63 ;  /* 0x0000183f0a00a986 */ /* 0x000fe2000c101110 */
[----:B------:R-:W-:Y:S01]  /*49c0*/  ISETP.LT.OR P3, PT, R27, 0x9, !P1 ;  /* 0x000000091b00780c */ /* 0x000fe20004f61670 */
[-C--:B------:R-:W-:Y:S01]  /*49d0*/  FMUL R13, R13, R7.reuse ;  /* 0x000000070d0d7220 */ /* 0x080fe20000400000 */
[----:B------:R-:W-:Y:S01]  /*49e0*/  ISETP.GE.AND P2, PT, R28, 0x29, PT ;  /* 0x000000291c00780c */ /* 0x000fe20003f46270 */
[----:B------:R-:W-:Y:S01]  /*49f0*/  @!P6 STG.E.U8 desc[UR16][R8.64+0x20], R61 ;  /* 0x0000203d0800e986 */ /* 0x000fe2000c101110 */
[C---:B------:R-:W-:Y:S01]  /*4a00*/  ISETP.LT.OR P0, PT, R27.reuse, 0x9, !P0 ;  /* 0x000000091b00780c */ /* 0x040fe20004701670 */
[----:B------:R-:W-:Y:S01]  /*4a10*/  FMUL R16, R16, R7 ;  /* 0x0000000710107220 */ /* 0x000fe20000400000 */
[----:B------:R-:W-:Y:S01]  /*4a20*/  ISETP.GE.AND P1, PT, R28, 0x2a, PT ;  /* 0x0000002a1c00780c */ /* 0x000fe20003f26270 */
[----:B------:R-:W-:Y:S01]  /*4a30*/  @!P5 STG.E.U8 desc[UR16][R8.64+0x21], R29 ;  /* 0x0000211d0800d986 */ /* 0x000fe2000c101110 */
[----:B------:R-:W-:-:S02]  /*4a40*/  ISETP.LT.OR P6, PT, R27, 0x1, !P2 ;  /* 0x000000011b00780c */ /* 0x000fc400057c1670 */
[C---:B------:R-:W-:Y:S02]  /*4a50*/  ISETP.LT.OR P5, PT, R27.reuse, 0x1, !P1 ;  /* 0x000000011b00780c */ /* 0x040fe40004fa1670 */
[----:B------:R-:W-:Y:S02]  /*4a60*/  F2FP.SATFINITE.E4M3.F32.PACK_AB_MERGE_C R59, RZ, R59, RZ ;  /* 0x0000003bff3b723e */ /* 0x000fe400048070ff */
[----:B0-----:R-:W-:Y:S02]  /*4a70*/  F2FP.SATFINITE.E4M3.F32.PACK_AB_MERGE_C R15, RZ, R60, RZ ;  /* 0x0000003cff0f723e */ /* 0x001fe400048070ff */
[----:B------:R-:W-:Y:S01]  /*4a80*/  F2FP.SATFINITE.E4M3.F32.PACK_AB_MERGE_C R57, RZ, R57, RZ ;  /* 0x00000039ff39723e */ /* 0x000fe200048070ff */
[----:B------:R-:W-:Y:S01]  /*4a90*/  @!P0 STG.E.U8 desc[UR16][R10.64+0x20], R59 ;  /* 0x0000203b0a008986 */ /* 0x000fe2000c101110 */
[----:B-1----:R-:W-:Y:S02]  /*4aa0*/  F2FP.SATFINITE.E4M3.F32.PACK_AB_MERGE_C R25, RZ, R58, RZ ;  /* 0x0000003aff19723e */ /* 0x002fe400048070ff */
[C---:B------:R-:W-:Y:S01]  /*4ab0*/  ISETP.LT.OR P1, PT, R27.reuse, 0x9, !P1 ;  /* 0x000000091b00780c */ /* 0x040fe20004f21670 */
[----:B------:R0:W-:Y:S01]  /*4ac0*/  @!P3 STG.E.U8 desc[UR16][R10.64+0x21], R15 ;  /* 0x0000210f0a00b986 */ /* 0x0001e2000c101110 */
[----:B------:R-:W-:-:S02]  /*4ad0*/  ISETP.LT.OR P2, PT, R27, 0x9, !P2 ;  /* 0x000000091b00780c */ /* 0x000fc40005741670 */
[C---:B------:R-:W-:Y:S01]  /*4ae0*/  ISETP.GE.AND P3, PT, R28.reuse, 0x31, PT ;  /* 0x000000311c00780c */ /* 0x040fe20003f66270 */
[----:B------:R-:W-:Y:S01]  /*4af0*/  @!P6 STG.E.U8 desc[UR16][R8.64+0x28], R57 ;  /* 0x000028390800e986 */ /* 0x000fe2000c101110 */
[----:B------:R-:W-:Y:S02]  /*4b00*/  ISETP.GE.AND P0, PT, R28, 0x32, PT ;  /* 0x000000321c00780c */ /* 0x000fe40003f06270 */
[----:B------:R-:W-:Y:S01]  /*4b10*/  F2FP.SATFINITE.E4M3.F32.PACK_AB_MERGE_C R23, RZ, R23, RZ ;  /* 0x00000017ff17723e */ /* 0x000fe200048070ff */
[----:B------:R1:W-:Y:S01]  /*4b20*/  @!P5 STG.E.U8 desc[UR16][R8.64+0x29], R25 ;  /* 0x000029190800d986 */ /* 0x0003e2000c101110 */
[C---:B------:R-:W-:Y:S02]  /*4b30*/  ISETP.LT.OR P5, PT, R27.reuse, 0x1, !P3 ;  /* 0x000000011b00780c */ /* 0x040fe40005fa1670 */
[----:B------:R-:W-:Y:S02]  /*4b40*/  ISETP.LT.OR P6, PT, R27, 0x1, !P0 ;  /* 0x000000011b00780c */ /* 0x000fe400047c1670 */
[----:B0-----:R-:W-:Y:S01]  /*4b50*/  F2FP.SATFINITE.E4M3.F32.PACK_AB_MERGE_C R15, RZ, R56, RZ ;  /* 0x00000038ff0f723e */ /* 0x001fe200048070ff */
[----:B------:R-:W-:Y:S01]  /*4b60*/  @!P2 STG.E.U8 desc[UR16][R10.64+0x28], R23 ;  /* 0x000028170a00a986 */ /* 0x000fe2000c101110 */
[----:B------:R-:W-:-:S02]  /*4b70*/  F2FP.SATFINITE.E4M3.F32.PACK_AB_MERGE_C R21, RZ, R21, RZ ;  /* 0x00000015ff15723e */ /* 0x000fc400048070ff */
[C---:B------:R-:W-:Y:S01]  /*4b80*/  ISETP.GE.AND P2, PT, R28.reuse, 0x3a, PT ;  /* 0x0000003a1c00780c */ /* 0x040fe20003f46270 */
[----:B------:R0:W-:Y:S01]  /*4b90*/  @!P1 STG.E.U8 desc[UR16][R10.64+0x29], R15 ;  /* 0x0000290f0a009986 */ /* 0x0001e2000c101110 */
[C---:B------:R-:W-:Y:S02]  /*4ba0*/  ISETP.LT.OR P1, PT, R27.reuse, 0x9, !P3 ;  /* 0x000000091b00780c */ /* 0x040fe40005f21670 */
[----:B-1----:R-:W-:Y:S01]  /*4bb0*/  F2FP.SATFINITE.E4M3.F32.PACK_AB_MERGE_C R25, RZ, R22, RZ ;  /* 0x00000016ff19723e */ /* 0x002fe200048070ff */
[----:B------:R1:W-:Y:S01]  /*4bc0*/  @!P5 STG.E.U8 desc[UR16][R8.64+0x30], R21 ;  /* 0x000030150800d986 */ /* 0x0003e2000c101110 */
[----:B------:R-:W-:Y:S02]  /*4bd0*/  ISETP.GE.AND P3, PT, R28, 0x39, PT ;  /* 0x000000391c00780c */ /* 0x000fe40003f66270 */
[C---:B------:R-:W-:Y:S01]  /*4be0*/  ISETP.LT.OR P0, PT, R27.reuse, 0x9, !P0 ;  /* 0x000000091b00780c */ /* 0x040fe20004701670 */
[----:B------:R2:W-:Y:S01]  /*4bf0*/  @!P6 STG.E.U8 desc[UR16][R8.64+0x31], R25 ;  /* 0x000031190800e986 */ /* 0x0005e2000c101110 */
[----:B------:R-:W-:-:S02]  /*4c00*/  ISETP.LT.OR P5, PT, R27, 0x1, !P3 ;  /* 0x000000011b00780c */ /* 0x000fc40005fa1670 */
[C---:B------:R-:W-:Y:S02]  /*4c10*/  ISETP.LT.OR P6, PT, R27.reuse, 0x1, !P2 ;  /* 0x000000011b00780c */ /* 0x040fe400057c1670 */
[C---:B------:R-:W-:Y:S02]  /*4c20*/  ISETP.LT.OR P3, PT, R27.reuse, 0x9, !P3 ;  /* 0x000000091b00780c */ /* 0x040fe40005f61670 */
[----:B------:R-:W-:Y:S02]  /*4c30*/  ISETP.LT.OR P2, PT, R27, 0x9, !P2 ;  /* 0x000000091b00780c */ /* 0x000fe40005741670 */
[----:B------:R-:W-:Y:S02]  /*4c40*/  F2FP.SATFINITE.E4M3.F32.PACK_AB_MERGE_C R19, RZ, R19, RZ ;  /* 0x00000013ff13723e */ /* 0x000fe400048070ff */
[----:B0-----:R-:W-:Y:S02]  /*4c50*/  F2FP.SATFINITE.E4M3.F32.PACK_AB_MERGE_C R15, RZ, R20, RZ ;  /* 0x00000014ff0f723e */ /* 0x001fe400048070ff */
[----:B------:R-:W-:Y:S01]  /*4c60*/  F2FP.SATFINITE.E4M3.F32.PACK_AB_MERGE_C R17, RZ, R17, RZ ;  /* 0x00000011ff11723e */ /* 0x000fe200048070ff */
[----:B------:R2:W-:Y:S01]  /*4c70*/  @!P1 STG.E.U8 desc[UR16][R10.64+0x30], R19 ;  /* 0x000030130a009986 */ /* 0x0005e2000c101110 */
[----:B-1----:R-:W-:-:S02]  /*4c80*/  F2FP.SATFINITE.E4M3.F32.PACK_AB_MERGE_C R21, RZ, R18, RZ ;  /* 0x00000012ff15723e */ /* 0x002fc400048070ff */
[----:B------:R-:W-:Y:S01]  /*4c90*/  F2FP.SATFINITE.E4M3.F32.PACK_AB_MERGE_C R13, RZ, R13, RZ ;  /* 0x0000000dff0d723e */ /* 0x000fe200048070ff */
[----:B------:R2:W-:Y:S01]  /*4ca0*/  @!P0 STG.E.U8 desc[UR16][R10.64+0x31], R15 ;  /* 0x0000310f0a008986 */ /* 0x0005e2000c101110 */
[----:B------:R-:W-:-:S03]  /*4cb0*/  F2FP.SATFINITE.E4M3.F32.PACK_AB_MERGE_C R23, RZ, R16, RZ ;  /* 0x00000010ff17723e */ /* 0x000fc600048070ff */
[----:B------:R2:W-:Y:S04]  /*4cc0*/  @!P5 STG.E.U8 desc[UR16][R8.64+0x38], R17 ;  /* 0x000038110800d986 */ /* 0x0005e8000c101110 */
[----:B------:R2:W-:Y:S04]  /*4cd0*/  @!P6 STG.E.U8 desc[UR16][R8.64+0x39], R21 ;  /* 0x000039150800e986 */ /* 0x0005e8000c101110 */
[----:B------:R2:W-:Y:S04]  /*4ce0*/  @!P3 STG.E.U8 desc[UR16][R10.64+0x38], R13 ;  /* 0x0000380d0a00b986 */ /* 0x0005e8000c101110 */
[----:B------:R2:W-:Y:S02]  /*4cf0*/  @!P2 STG.E.U8 desc[UR16][R10.64+0x39], R23 ;  /* 0x000039170a00a986 */ /* 0x0005e4000c101110 */
.L_x_101:
[----:B------:R-:W-:Y:S05]  /*4d00*/  BSYNC B0 ;  /* 0x0000000000007941 */ /* 0x000fea0003800000 */
.L_x_35:
[----:B------:R-:W-:Y:S01]  /*4d10*/  ULDC UR6, c[0x0][0xc] ;  /* 0x0000030000067ab9 */ /* 0x000fe20000000800 */
[----:B------:R-:W-:Y:S01]  /*4d20*/  ULDC UR7, c[0x0][0x10] ;  /* 0x0000040000077ab9 */ /* 0x000fe20000000800 */
[----:B0-2---:R-:W0:Y:S01]  /*4d30*/  LDC R9, c[0x0][0x14] ;  /* 0x00000500ff097b82 */ /* 0x005e220000000800 */
[----:B------:R-:W-:Y:S01]  /*4d40*/  UIMAD.WIDE.U32 UR6, UR6, UR7, URZ ;  /* 0x00000007060672a5 */ /* 0x000fe2000f8e003f */
[----:B-----5:R-:W-:Y:S01]  /*4d50*/  PRMT R8, RZ, 0x7610, R8 ;  /* 0x00007610ff087816 */ /* 0x020fe20000000008 */
[----:B------:R-:W-:Y:S02]  /*4d60*/  IMAD.MOV.U32 R72, RZ, RZ, -0x1 ;  /* 0xffffffffff487424 */ /* 0x000fe400078e00ff */
[----:B------:R-:W-:Y:S02]  /*4d70*/  IMAD.MOV.U32 R14, RZ, RZ, -0x1 ;  /* 0xffffffffff0e7424 */ /* 0x000fe400078e00ff */
[----:B0-----:R-:W-:-:S04]  /*4d80*/  IMAD.WIDE.U32 R4, R9, UR6, R4 ;  /* 0x0000000609047c25 */ /* 0x001fc8000f8e0004 */
[----:B------:R-:W-:Y:S01]  /*4d90*/  IMAD R9, R9, UR7, RZ ;  /* 0x0000000709097c24 */ /* 0x000fe2000f8e02ff */
[----:B------:R-:W-:Y:S02]  /*4da0*/  ULDC.64 UR6, c[0x0][0x650] ;  /* 0x0001940000067ab9 */ /* 0x000fe40000000a00 */
[----:B------:R-:W-:Y:S01]  /*4db0*/  ISETP.GE.U32.AND P0, PT, R4, UR6, PT ;  /* 0x0000000604007c0c */ /* 0x000fe2000bf06070 */
[----:B------:R-:W-:-:S05]  /*4dc0*/  IMAD.IADD R5, R5, 0x1, R9 ;  /* 0x0000000105057824 */ /* 0x000fca00078e0209 */
[----:B------:R-:W-:-:S13]  /*4dd0*/  ISETP.GE.U32.AND.EX P0, PT, R5, UR7, PT, P0 ;  /* 0x0000000705007c0c */ /* 0x000fda000bf06100 */
[----:B------:R-:W-:Y:S05]  /*4de0*/  @P0 BRA `(.L_x_102) ;  /* 0x0000000400640947 */ /* 0x000fea0003800000 */
[----:B------:R-:W0:Y:S01]  /*4df0*/  S2R R22, SR_CTAID.X ;  /* 0x0000000000167919 */ /* 0x000e220000002500 */
[----:B------:R-:W2:Y:S01]  /*4e00*/  LDC.64 R16, c[0x0][0x628] ;  /* 0x00018a00ff107b82 */ /* 0x000ea20000000a00 */
[----:B------:R-:W-:Y:S01]  /*4e10*/  ULDC UR6, c[0x0][0x150] ;  /* 0x0000540000067ab9 */ /* 0x000fe20000000800 */
[----:B------:R-:W-:Y:S01]  /*4e20*/  IMAD.MOV.U32 R14, RZ, RZ, R4 ;  /* 0x000000ffff0e7224 */ /* 0x000fe200078e0004 */
[----:B-1-34-:R-:W1:Y:S01]  /*4e30*/  S2R R24, SR_CTAID.Y ;  /* 0x0000000000187919 */ /* 0x01ae620000002600 */
[----:B------:R-:W-:-:S04]  /*4e40*/  IMAD.MOV.U32 R15, RZ, RZ, R5 ;  /* 0x000000ffff0f7224 */ /* 0x000fc800078e0005 */
[----:B------:R-:W3:Y:S08]  /*4e50*/  LDC R25, c[0x0][0x144] ;  /* 0x00005100ff197b82 */ /* 0x000ef00000000800 */
[----:B------:R-:W4:Y:S08]  /*4e60*/  LDC R18, c[0x0][0x630] ;  /* 0x00018c00ff127b82 */ /* 0x000f300000000800 */
[----:B------:R-:W1:Y:S01]  /*4e70*/  LDC.64 R20, c[0x0][0x620] ;  /* 0x00018800ff147b82 */ /* 0x000e620000000a00 */
[----:B--2---:R-:W-:-:S04]  /*4e80*/  ISETP.NE.U32.AND P0, PT, R16, RZ, PT ;  /* 0x000000ff1000720c */ /* 0x004fc80003f05070 */
[----:B------:R-:W-:Y:S02]  /*4e90*/  ISETP.NE.AND.EX P0, PT, R17, RZ, PT, P0 ;  /* 0x000000ff1100720c */ /* 0x000fe40003f05300 */
[----:B0-----:R-:W-:-:S05]  /*4ea0*/  I2FP.F32.U32 R8, R22 ;  /* 0x0000001600087245 */ /* 0x001fca0000201000 */
[----:B------:R-:W-:-:S04]  /*4eb0*/  FMUL R8, R8, UR6 ;  /* 0x0000000608087c20 */ /* 0x000fc80008400000 */
[----:B------:R0:W2:Y:S02]  /*4ec0*/  F2I.U32.TRUNC.NTZ R23, R8 ;  /* 0x0000000800177305 */ /* 0x0000a4000020f000 */
[----:B---34-:R-:W-:Y:S05]  /*4ed0*/  @!P0 BRA `(.L_x_103) ;  /* 0x0000000000288947 */ /* 0x018fea0003800000 */
[----:B------:R-:W3:Y:S02]  /*4ee0*/  LDC R9, c[0x0][0x634] ;  /* 0x00018d00ff097b82 */ /* 0x000ee40000000800 */
[----:B---3--:R-:W-:-:S05]  /*4ef0*/  IADD3 R13, P0, R4, R9, RZ ;  /* 0x00000009040d7210 */ /* 0x008fca0007f1e0ff */
[----:B------:R-:W-:-:S04]  /*4f00*/  IMAD.X R19, RZ, RZ, R5, P0 ;  /* 0x000000ffff137224 */ /* 0x000fc800000e0605 */
[----:B0-----:R-:W-:-:S04]  /*4f10*/  IMAD.WIDE.U32 R8, R19, R16, RZ ;  /* 0x0000001013087225 */ /* 0x001fc800078e00ff */
[----:B------:R-:W-:-:S04]  /*4f20*/  IMAD.WIDE.U32 R10, P0, R13, R17, R8 ;  /* 0x000000110d0a7225 */ /* 0x000fc80007800008 */
[----:B------:R-:W-:-:S04]  /*4f30*/  IMAD.WIDE.U32 R8, R13, R16, RZ ;  /* 0x000000100d087225 */ /* 0x000fc800078e00ff */
[----:B------:R-:W-:Y:S01]  /*4f40*/  IMAD.X R15, RZ, RZ, RZ, P0 ;  /* 0x000000ffff0f7224 */ /* 0x000fe200000e06ff */
[----:B------:R-:W-:Y:S01]  /*4f50*/  IADD3 RZ, P0, R9, R10, RZ ;  /* 0x0000000a09ff7210 */ /* 0x000fe20007f1e0ff */
[----:B------:R-:W-:-:S04]  /*4f60*/  IMAD.MOV.U32 R14, RZ, RZ, R11 ;  /* 0x000000ffff0e7224 */ /* 0x000fc800078e000b */
[----:B------:R-:W-:-:S08]  /*4f70*/  IMAD.WIDE.U32.X R14, R19, R17, R14, P0 ;  /* 0x00000011130e7225 */ /* 0x000fd000000e040e */
.L_x_103:
[----:B------:R-:W3:Y:S01]  /*4f80*/  LDC.64 R30, c[0x0][0x640] ;  /* 0x00019000ff1e7b82 */ /* 0x000ee20000000a00 */
[-C--:B------:R-:W-:Y:S01]  /*4f90*/  SHF.R.U64 R19, R14, R18.reuse, R15 ;  /* 0x000000120e137219 */ /* 0x080fe2000000120f */
[----:B--2---:R-:W-:Y:S01]  /*4fa0*/  IMAD.MOV R23, RZ, RZ, -R23 ;  /* 0x000000ffff177224 */ /* 0x004fe200078e0a17 */
[----:B0-----:R-:W-:Y:S01]  /*4fb0*/  SHF.R.U32.HI R8, RZ, R18, R15 ;  /* 0x00000012ff087219 */ /* 0x001fe2000001160f */
[----:B------:R-:W-:Y:S01]  /*4fc0*/  ULDC UR6, c[0x0][0x154] ;  /* 0x0000550000067ab9 */ /* 0x000fe20000000800 */
[----:B------:R-:W-:Y:S01]  /*4fd0*/  IADD3 R11, P0, RZ, -R19, RZ ;  /* 0x80000013ff0b7210 */ /* 0x000fe20007f1e0ff */
[----:B------:R-:W-:Y:S02]  /*4fe0*/  IMAD R25, R25, R23, R22 ;  /* 0x0000001719197224 */ /* 0x000fe400078e0216 */
[----:B------:R-:W0:Y:S01]  /*4ff0*/  LDC R14, c[0x0][0x618] ;  /* 0x00018600ff0e7b82 */ /* 0x000e220000000800 */
[----:B------:R-:W-:Y:S02]  /*5000*/  IMAD.MOV.U32 R13, RZ, RZ, 0x1 ;  /* 0x00000001ff0d7424 */ /* 0x000fe400078e00ff */
[----:B------:R-:W-:-:S04]  /*5010*/  IMAD.X R9, RZ, RZ, ~R8, P0 ;  /* 0x000000ffff097224 */ /* 0x000fc800000e0e08 */
[-C--:B-1----:R-:W-:Y:S01]  /*5020*/  IMAD R10, R9, R20.reuse, RZ ;  /* 0x00000014090a7224 */ /* 0x082fe200078e02ff */
[----:B------:R-:W1:Y:S01]  /*5030*/  LDC R26, c[0x0][0x608] ;  /* 0x00018200ff1a7b82 */ /* 0x000e620000000800 */
[----:B------:R-:W-:-:S04]  /*5040*/  IMAD.WIDE.U32 R8, R11, R20, R4 ;  /* 0x000000140b087225 */ /* 0x000fc800078e0004 */
[----:B------:R-:W-:Y:S01]  /*5050*/  IMAD R11, R11, R21, R10 ;  /* 0x000000150b0b7224 */ /* 0x000fe200078e020a */
[----:B------:R-:W-:Y:S02]  /*5060*/  I2FP.F32.U32 R10, R24 ;  /* 0x00000018000a7245 */ /* 0x000fe40000201000 */
[----:B------:R-:W2:Y:S01]  /*5070*/  LDC R28, c[0x0][0x658] ;  /* 0x00019600ff1c7b82 */ /* 0x000ea20000000800 */
[----:B------:R-:W-:Y:S01]  /*5080*/  IMAD.IADD R9, R9, 0x1, R11 ;  /* 0x0000000109097824 */ /* 0x000fe200078e020b */
[----:B---3--:R-:W-:Y:S01]  /*5090*/  ISETP.NE.U32.AND P0, PT, R30, RZ, PT ;  /* 0x000000ff1e00720c */ /* 0x008fe20003f05070 */
[----:B------:R-:W-:Y:S01]  /*50a0*/  FMUL R10, R10, UR6 ;  /* 0x000000060a0a7c20 */ /* 0x000fe20008400000 */
[----:B------:R-:W-:Y:S02]  /*50b0*/  IMAD.MOV.U32 R11, RZ, RZ, -0x1 ;  /* 0xffffffffff0b7424 */ /* 0x000fe400078e00ff */
[----:B------:R-:W-:Y:S01]  /*50c0*/  ISETP.NE.AND.EX P0, PT, R31, RZ, PT, P0 ;  /* 0x000000ff1f00720c */ /* 0x000fe20003f05300 */
[----:B------:R3:W4:Y:S01]  /*50d0*/  F2I.U32.TRUNC.NTZ R21, R10 ;  /* 0x0000000a00157305 */ /* 0x000722000020f000 */
[----:B------:R-:W3:Y:S01]  /*50e0*/  LDC R23, c[0x0][0x148] ;  /* 0x00005200ff177b82 */ /* 0x000ee20000000800 */
[----:B0-----:R-:W-:-:S02]  /*50f0*/  SHF.R.U64 R18, R8, R14, R9 ;  /* 0x0000000e08127219 */ /* 0x001fc40000001209 */
[----:B------:R-:W-:-:S05]  /*5100*/  SHF.R.U32.HI R9, RZ, R14, R9 ;  /* 0x0000000eff097219 */ /* 0x000fca0000011609 */
[----:B------:R-:W0:Y:S01]  /*5110*/  LDC R22, c[0x0][0x600] ;  /* 0x00018000ff167b82 */ /* 0x000e220000000800 */
[-CC-:B-1----:R-:W-:Y:S02]  /*5120*/  SHF.R.U64 R16, R18, R26.reuse, R9.reuse ;  /* 0x0000001a12107219 */ /* 0x182fe40000001209 */
[----:B------:R-:W-:-:S05]  /*5130*/  SHF.R.U32.HI R9, RZ, R26, R9 ;  /* 0x0000001aff097219 */ /* 0x000fca0000011609 */
[----:B------:R-:W1:Y:S01]  /*5140*/  LDC R29, c[0x0][0x648] ;  /* 0x00019200ff1d7b82 */ /* 0x000e620000000800 */
[-CC-:B--2---:R-:W-:Y:S02]  /*5150*/  SHF.R.U64 R20, R16, R28.reuse, R9.reuse ;  /* 0x0000001c10147219 */ /* 0x184fe40000001209 */
[-C--:B------:R-:W-:Y:S02]  /*5160*/  SHF.L.U32 R11, R11, R28.reuse, RZ ;  /* 0x0000001c0b0b7219 */ /* 0x080fe400000006ff */
[-C--:B------:R-:W-:Y:S01]  /*5170*/  SHF.R.U32.HI R9, RZ, R28.reuse, R9 ;  /* 0x0000001cff097219 */ /* 0x080fe20000011609 */
[----:B------:R-:W-:Y:S01]  /*5180*/  IMAD.MOV.U32 R8, RZ, RZ, R20 ;  /* 0x000000ffff087224 */ /* 0x000fe200078e0014 */
[----:B------:R-:W-:Y:S01]  /*5190*/  SHF.L.U32 R26, R13, R28, RZ ;  /* 0x0000001c0d1a7219 */ /* 0x000fe200000006ff */
[----:B------:R-:W2:Y:S01]  /*51a0*/  LDC R32, c[0x0][0x638] ;  /* 0x00018e00ff207b82 */ /* 0x000ea20000000800 */
[----:B------:R-:W-:-:S07]  /*51b0*/  LOP3.LUT R27, RZ, R11, RZ, 0x33, !PT ;  /* 0x0000000bff1b7212 */ /* 0x000fce00078e33ff */
[----:B------:R-:W0:Y:S01]  /*51c0*/  LDC R33, c[0x0][0x610] ;  /* 0x00018400ff217b82 */ /* 0x000e220000000800 */
[----:B----4-:R-:W-:Y:S05]  /*51d0*/  @!P0 BRA `(.L_x_104) ;  /* 0x0000000000288947 */ /* 0x010fea0003800000 */
[----:B------:R-:W4:Y:S02]  /*51e0*/  LDC R13, c[0x0][0x64c] ;  /* 0x00019300ff0d7b82 */ /* 0x000f240000000800 */
[----:B----4-:R-:W-:-:S05]  /*51f0*/  IADD3 R13, P0, R20, R13, RZ ;  /* 0x0000000d140d7210 */ /* 0x010fca0007f1e0ff */
[----:B------:R-:W-:-:S04]  /*5200*/  IMAD.X R17, RZ, RZ, R9, P0 ;  /* 0x000000ffff117224 */ /* 0x000fc800000e0609 */
[----:B------:R-:W-:-:S04]  /*5210*/  IMAD.WIDE.U32 R8, R17, R30, RZ ;  /* 0x0000001e11087225 */ /* 0x000fc800078e00ff */
[----:B---3--:R-:W-:-:S04]  /*5220*/  IMAD.WIDE.U32 R10, P0, R13, R31, R8 ;  /* 0x0000001f0d0a7225 */ /* 0x008fc80007800008 */
[----:B------:R-:W-:-:S04]  /*5230*/  IMAD.WIDE.U32 R8, R13, R30, RZ ;  /* 0x0000001e0d087225 */ /* 0x000fc800078e00ff */
[----:B------:R-:W-:Y:S01]  /*5240*/  IMAD.X R15, RZ, RZ, RZ, P0 ;  /* 0x000000ffff0f7224 */ /* 0x000fe200000e06ff */
[----:B------:R-:W-:Y:S01]  /*5250*/  IADD3 RZ, P0, R9, R10, RZ ;  /* 0x0000000a09ff7210 */ /* 0x000fe20007f1e0ff */
[----:B------:R-:W-:-:S04]  /*5260*/  IMAD.MOV.U32 R14, RZ, RZ, R11 ;  /* 0x000000ffff0e7224 */ /* 0x000fc800078e000b */
[----:B------:R-:W-:-:S08]  /*5270*/  IMAD.WIDE.U32.X R8, R17, R31, R14, P0 ;  /* 0x0000001f11087225 */ /* 0x000fd000000e040e */
.L_x_104:
[----:B-1----:R-:W-:Y:S01]  /*5280*/  SHF.R.U64 R8, R8, R29, R9 ;  /* 0x0000001d08087219 */ /* 0x002fe20000001209 */
[----:B0-----:R-:W-:Y:S01]  /*5290*/  VIADD R13, R22, 0xffffffff ;  /* 0xffffffff160d7836 */ /* 0x001fe20000000000 */
[----:B------:R-:W-:Y:S01]  /*52a0*/  LOP3.LUT R11, R16, R27, RZ, 0xc0, !PT ;  /* 0x0000001b100b7212 */ /* 0x000fe200078ec0ff */
[----:B------:R-:W-:Y:S02]  /*52b0*/  IMAD.MOV R21, RZ, RZ, -R21 ;  /* 0x000000ffff157224 */ /* 0x000fe400078e0a15 */
[----:B------:R-:W-:Y:S02]  /*52c0*/  IMAD.MOV R9, RZ, RZ, -R8 ;  /* 0x000000ffff097224 */ /* 0x000fe400078e0a08 */
[----:B------:R-:W-:Y:S01]  /*52d0*/  IMAD R26, R26, R8, R11 ;  /* 0x000000081a1a7224 */ /* 0x000fe200078e020b */
[----:B------:R-:W-:Y:S01]  /*52e0*/  LOP3.LUT R11, R18, R13, RZ, 0xc0, !PT ;  /* 0x0000000d120b7212 */ /* 0x000fe200078ec0ff */
[----:B---3--:R-:W-:Y:S02]  /*52f0*/  @P4 IMAD R25, R23, R21, R24 ;  /* 0x0000001517194224 */ /* 0x008fe400078e0218 */
[----:B--2---:R-:W-:-:S02]  /*5300*/  IMAD R8, R9, R32, R20 ;  /* 0x0000002009087224 */ /* 0x004fc400078e0214 */
[----:B------:R-:W-:Y:S02]  /*5310*/  IMAD R26, R26, R33, R25 ;  /* 0x000000211a1a7224 */ /* 0x000fe400078e0219 */
[----:B------:R-:W-:Y:S02]  /*5320*/  IMAD R9, R8, R22, R11 ;  /* 0x0000001608097224 */ /* 0x000fe400078e020b */
[----:B------:R-:W-:Y:S02]  /*5330*/  IMAD.MOV.U32 R10, RZ, RZ, 0x1 ;  /* 0x00000001ff0a7424 */ /* 0x000fe400078e00ff */
[----:B------:R-:W-:Y:S01]  /*5340*/  IMAD.MOV.U32 R14, RZ, RZ, R19 ;  /* 0x000000ffff0e7224 */ /* 0x000fe200078e0013 */
[----:B------:R-:W-:Y:S02]  /*5350*/  SEL R72, R9, R26, !P4 ;  /* 0x0000001a09487207 */ /* 0x000fe40006000000 */
[----:B------:R-:W-:Y:S02]  /*5360*/  PRMT R8, R10, 0x7610, R8 ;  /* 0x000076100a087816 */ /* 0x000fe40000000008 */
[----:B------:R-:W-:-:S07]  /*5370*/  SEL R26, R26, R9, !P4 ;  /* 0x000000091a1a7207 */ /* 0x000fce0006000000 */
.L_x_102:
[----:B------:R-:W-:Y:S01]  /*5380*/  UIADD3 UR5, UR9, UR5, URZ ;  /* 0x0000000509057290 */ /* 0x000fe2000fffe03f */
[----:B------:R-:W-:Y:S01]  /*5390*/  LOP3.LUT P0, RZ, R8, 0xff, RZ, 0xc0, !PT ;  /* 0x000000ff08ff7812 */ /* 0x000fe2000780c0ff */
[----:B------:R-:W-:Y:S02]  /*53a0*/  IMAD.MOV.U32 R71, RZ, RZ, R26 ;  /* 0x000000ffff477224 */ /* 0x000fe400078e001a */
[----:B------:R-:W-:Y:S02]  /*53b0*/  USHF.R.U32.HI UR6, URZ, 0x2, UR5 ;  /* 0x000000023f067899 */ /* 0x000fe40008011605 */
[----:B------:R-:W-:Y:S02]  /*53c0*/  UISETP.GT.U32.AND UP1, UPT, UR5, 0x3, UPT ;  /* 0x000000030500788c */ /* 0x000fe4000bf24070 */
[----:B------:R-:W-:Y:S02]  /*53d0*/  ULOP3.LUT UR6, UR6, 0x1, URZ, 0xc0, !UPT ;  /* 0x0000000106067892 */ /* 0x000fe4000f8ec03f */
[----:B------:R-:W-:-:S02]  /*53e0*/  UISETP.LT.U32.AND UP1, UPT, UR9, 0x4, UP1 ;  /* 0x000000040900788c */ /* 0x000fc40008f21070 */
[----:B------:R-:W-:Y:S02]  /*53f0*/  UISETP.NE.U32.AND UP0, UPT, UR6, 0x1, UPT ;  /* 0x000000010600788c */ /* 0x000fe4000bf05070 */
[----:B------:R-:W-:Y:S02]  /*5400*/  USEL UR7, URZ, 0x1, !UP1 ;  /* 0x000000013f077887 */ /* 0x000fe4000c800000 */
[----:B------:R-:W-:Y:S02]  /*5410*/  UISETP.GT.U32.AND UP0, UPT, UR9, 0x3, !UP0 ;  /* 0x000000030900788c */ /* 0x000fe4000c704070 */
[----:B------:R-:W-:Y:S02]  /*5420*/  ULOP3.LUT UR5, UR5, 0x3, URZ, 0xc0, !UPT ;  /* 0x0000000305057892 */ /* 0x000fe4000f8ec03f */
[----:B------:R-:W-:-:S04]  /*5430*/  USEL UR6, URZ, 0x1, !UP0 ;  /* 0x000000013f067887 */ /* 0x000fc8000c000000 */
[----:B------:R-:W-:Y:S01]  /*5440*/  ULOP3.LUT UR4, UR6, UR4, UR7, 0x96, !UPT ;  /* 0x0000000406047292 */ /* 0x000fe2000f8e9607 */
[----:B------:R-:W-:Y:S11]  /*5450*/  @P0 BRA `(.L_x_105) ;  /* 0xffffffbc005c0947 */ /* 0x000ff6000383ffff */
[----:B------:R-:W-:Y:S05]  /*5460*/  EXIT ;  /* 0x000000000000794d */ /* 0x000fea0003800000 */
.L_x_7:
[----:B0-----:R-:W-:Y:S01]  /*5470*/  ULDC.64 UR4, c[0x0][0x650] ;  /* 0x0001940000047ab9 */ /* 0x001fe20000000a00 */
        /* <DEDUP_REMOVED lines=25> */
.L_x_107:
[----:B------:R-:W0:Y:S01]  /*5610*/  LDC.64 R28, c[0x0][0x640] ;  /* 0x00019000ff1c7b82 */ /* 0x000e220000000a00 */
[-CC-:B------:R-:W-:Y:S01]  /*5620*/  SHF.R.U64 R21, R16, R6.reuse, R17.reuse ;  /* 0x0000000610157219 */ /* 0x180fe20000001211 */
[----:B------:R-:W-:Y:S01]  /*5630*/  IMAD.MOV.U32 R31, RZ, RZ, 0x1 ;  /* 0x00000001ff1f7424 */ /* 0x000fe200078e00ff */
[----:B------:R-:W-:Y:S02]  /*5640*/  SHF.R.U32.HI R3, RZ, R6, R17 ;  /* 0x00000006ff037219 */ /* 0x000fe40000011611 */
[----:B------:R-:W-:-:S03]  /*5650*/  IADD3 R15, P0, RZ, -R21, RZ ;  /* 0x80000015ff0f7210 */ /* 0x000fc60007f1e0ff */
[----:B------:R-:W1:Y:S02]  /*5660*/  LDC R14, c[0x0][0x618] ;  /* 0x00018600ff0e7b82 */ /* 0x000e640000000800 */
[----:B------:R-:W-:Y:S02]  /*5670*/  IMAD.X R3, RZ, RZ, ~R3, P0 ;  /* 0x000000ffff037224 */ /* 0x000fe400000e0e03 */
[----:B------:R-:W-:-:S04]  /*5680*/  IMAD.WIDE.U32 R12, R15, R22, R4 ;  /* 0x000000160f0c7225 */ /* 0x000fc800078e0004 */
[----:B------:R-:W2:Y:S01]  /*5690*/  LDC R16, c[0x0][0x608] ;  /* 0x00018200ff107b82 */ /* 0x000ea20000000800 */
[----:B------:R-:W-:-:S04]  /*56a0*/  IMAD R6, R3, R22, RZ ;  /* 0x0000001603067224 */ /* 0x000fc800078e02ff */
[----:B------:R-:W-:-:S03]  /*56b0*/  IMAD R3, R15, R23, R6 ;  /* 0x000000170f037224 */ /* 0x000fc600078e0206 */
[----:B------:R-:W3:Y:S01]  /*56c0*/  LDC R26, c[0x0][0x658] ;  /* 0x00019600ff1a7b82 */ /* 0x000ee20000000800 */
[----:B------:R-:W-:Y:S01]  /*56d0*/  IMAD.IADD R3, R13, 0x1, R3 ;  /* 0x000000010d037824 */ /* 0x000fe200078e0203 */
[----:B0-----:R-:W-:Y:S01]  /*56e0*/  ISETP.NE.U32.AND P0, PT, R28, RZ, PT ;  /* 0x000000ff1c00720c */ /* 0x001fe20003f05070 */
[----:B------:R-:W-:-:S03]  /*56f0*/  IMAD.MOV.U32 R13, RZ, RZ, -0x1 ;  /* 0xffffffffff0d7424 */ /* 0x000fc600078e00ff */
        /* <DEDUP_REMOVED lines=25> */
.L_x_108:
[----:B-1----:R-:W-:Y:S01]  /*5890*/  SHF.R.U64 R6, R12, R25, R13 ;  /* 0x000000190c067219 */ /* 0x002fe2000000120d */
[----:B0-----:R-:W-:Y:S01]  /*58a0*/  VIADD R13, R24, 0xffffffff ;  /* 0xffffffff180d7836 */ /* 0x001fe20000000000 */
[----:B------:R-:W-:Y:S01]  /*58b0*/  SHF.L.U32 R9, R31, R26, RZ ;  /* 0x0000001a1f097219 */ /* 0x000fe200000006ff */
[----:B------:R-:W-:Y:S01]  /*58c0*/  @P4 IMAD R10, R11, R20, R8 ;  /* 0x000000140b0a4224 */ /* 0x000fe200078e0208 */
[----:B------:R-:W-:Y:S01]  /*58d0*/  LOP3.LUT R3, R22, R33, RZ, 0xc0, !PT ;  /* 0x0000002116037212 */ /* 0x000fe200078ec0ff */
[----:B------:R-:W-:Y:S01]  /*58e0*/  IMAD.MOV R12, RZ, RZ, -R6 ;  /* 0x000000ffff0c7224 */ /* 0x000fe200078e0a06 */
[----:B------:R-:W-:Y:S01]  /*58f0*/  LOP3.LUT R18, R18, R13, RZ, 0xc0, !PT ;  /* 0x0000000d12127212 */ /* 0x000fe200078ec0ff */
[----:B------:R-:W-:Y:S02]  /*5900*/  IMAD.MOV.U32 R8, RZ, RZ, 0x1 ;  /* 0x00000001ff087424 */ /* 0x000fe400078e00ff */
[----:B------:R-:W-:Y:S02]  /*5910*/  IMAD R9, R9, R6, R3 ;  /* 0x0000000609097224 */ /* 0x000fe400078e0203 */
[----:B--2---:R-:W-:-:S02]  /*5920*/  IMAD R3, R12, R27, R23 ;  /* 0x0000001b0c037224 */ /* 0x004fc400078e0217 */
[----:B---3--:R-:W-:Y:S02]  /*5930*/  IMAD R6, R9, R30, R10 ;  /* 0x0000001e09067224 */ /* 0x008fe400078e020a */
[----:B------:R-:W-:Y:S01]  /*5940*/  IMAD R9, R3, R24, R18 ;  /* 0x0000001803097224 */ /* 0x000fe200078e0212 */
[----:B------:R-:W-:Y:S01]  /*5950*/  PRMT R3, R8, 0x7610, R3 ;  /* 0x0000761008037816 */ /* 0x000fe20000000003 */
[----:B------:R-:W-:-:S03]  /*5960*/  IMAD.MOV.U32 R15, RZ, RZ, R21 ;  /* 0x000000ffff0f7224 */ /* 0x000fc600078e0015 */
[----:B------:R-:W-:Y:S02]  /*5970*/  SEL R16, R9, R6, !P4 ;  /* 0x0000000609107207 */ /* 0x000fe40006000000 */
[----:B------:R-:W-:-:S07]  /*5980*/  SEL R6, R6, R9, !P4 ;  /* 0x0000000906067207 */ /* 0x000fce0006000000 */
.L_x_106:
[----:B------:R-:W-:-:S08]  /*5990*/  NOP ;  /* 0x0000000000007918 */ /* 0x000fd00000000000 */
[----:B------:R-:W0:-:S00]  /*59a0*/  USETMAXREG.DEALLOC.CTAPOOL 0x28 ;  /* 0x00000028000079c8 */ /* 0x000e0000080e0500 */
[----:B0-----:R-:W-:-:S13]  /*59b0*/  ISETP.NE.AND P0, PT, R7, RZ, PT ;  /* 0x000000ff0700720c */ /* 0x001fda0003f05270 */
[----:B------:R-:W-:Y:S05]  /*59c0*/  @P0 EXIT ;  /* 0x000000000000094d */ /* 0x000fea0003800000 */
[----:B------:R-:W-:Y:S01]  /*59d0*/  LOP3.LUT P0, RZ, R3, 0xff, RZ, 0xc0, !PT ;  /* 0x000000ff03ff7812 */ /* 0x000fe2000780c0ff */
[----:B------:R-:W-:Y:S02]  /*59e0*/  IMAD.MOV.U32 R14, RZ, RZ, 0x1 ;  /* 0x00000001ff0e7424 */ /* 0x000fe400078e00ff */
[----:B------:R-:W-:-:S10]  /*59f0*/  IMAD.MOV.U32 R13, RZ, RZ, RZ ;  /* 0x000000ffff0d7224 */ /* 0x000fd400078e00ff */
[----:B------:R-:W-:Y:S05]  /*5a00*/  @!P0 BRA `(.L_x_109) ;  /* 0x0000000c00788947 */ /* 0x000fea0003800000 */
[----:B------:R-:W0:Y:S01]  /*5a10*/  LDC R3, c[0x0][0x28c] ;  /* 0x0000a300ff037b82 */ /* 0x000e220000000800 */
[----:B------:R-:W-:Y:S01]  /*5a20*/  ULDC UR5, c[0x0][0x658] ;  /* 0x0001960000057ab9 */ /* 0x000fe20000000800 */
[----:B------:R-:W-:Y:S01]  /*5a30*/  UMOV UR11, 0xffffffff ;  /* 0xffffffff000b7882 */ /* 0x000fe20000000000 */
[----:B------:R-:W-:Y:S01]  /*5a40*/  UMOV UR16, 0x1 ;  /* 0x0000000100107882 */ /* 0x000fe20000000000 */
[----:B------:R-:W-:Y:S01]  /*5a50*/  USHF.L.U32 UR11, UR11, UR5, URZ ;  /* 0x000000050b0b7299 */ /* 0x000fe2000800063f */
[----:B------:R-:W-:Y:S01]  /*5a60*/  BSSY B0, `(.L_x_109) ;  /* 0x00000d8000007945 */ /* 0x000fe20003800000 */
[----:B------:R-:W-:Y:S01]  /*5a70*/  ULDC UR9, c[0x0][0xc] ;  /* 0x0000030000097ab9 */ /* 0x000fe20000000800 */
[----:B------:R-:W-:Y:S01]  /*5a80*/  ULDC UR12, c[0x0][0x10] ;  /* 0x00000400000c7ab9 */ /* 0x000fe20000000800 */
[----:B------:R-:W1:Y:S01]  /*5a90*/  S2UR UR8, SR_CgaCtaId ;  /* 0x00000000000879c3 */ /* 0x000e620000008800 */
[----:B------:R-:W-:Y:S01]  /*5aa0*/  ULOP3.LUT UR13, URZ, UR11, URZ, 0x33, !UPT ;  /* 0x0000000b3f0d7292 */ /* 0x000fe2000f8e333f */
[----:B------:R-:W-:Y:S01]  /*5ab0*/  IMAD.MOV.U32 R11, RZ, RZ, 0x1 ;  /* 0x00000001ff0b7424 */ /* 0x000fe200078e00ff */
[----:B------:R-:W-:Y:S01]  /*5ac0*/  LOP3.LUT R17, R2, 0x2, RZ, 0xfc, !PT ;  /* 0x0000000202117812 */ /* 0x000fe200078efcff */
[----:B------:R-:W-:Y:S01]  /*5ad0*/  IMAD.MOV.U32 R14, RZ, RZ, 0x1 ;  /* 0x00000001ff0e7424 */ /* 0x000fe200078e00ff */
[----:B------:R-:W-:Y:S01]  /*5ae0*/  ULDC UR4, c[0x0][0x600] ;  /* 0x0001800000047ab9 */ /* 0x000fe20000000800 */
[----:B------:R-:W-:Y:S01]  /*5af0*/  IMAD.MOV.U32 R13, RZ, RZ, RZ ;  /* 0x000000ffff0d7224 */ /* 0x000fe200078e00ff */
[----:B------:R-:W-:Y:S01]  /*5b00*/  UMOV UR15, 0x5 ;  /* 0x00000005000f7882 */ /* 0x000fe20000000000 */
[----:B------:R-:W-:-:S02]  /*5b10*/  UIADD3 UR4, UR4, -0x1, URZ ;  /* 0xffffffff04047890 */ /* 0x000fc4000fffe03f */
[----:B------:R-:W-:Y:S01]  /*5b20*/  USHF.L.U32 UR5, UR16, UR5, URZ ;  /* 0x0000000510057299 */ /* 0x000fe2000800063f */
[----:B------:R-:W-:Y:S01]  /*5b30*/  ULDC.64 UR28, c[0x0][0x198] ;  /* 0x00006600001c7ab9 */ /* 0x000fe20000000a00 */
[----:B0-----:R-:W-:-:S05]  /*5b40*/  VIADD R3, R3, 0x1f ;  /* 0x0000001f03037836 */ /* 0x001fca0000000000 */
[----:B------:R-:W-:Y:S01]  /*5b50*/  SHF.R.S32.HI R8, RZ, 0x1f, R3 ;  /* 0x0000001fff087819 */ /* 0x000fe20000011403 */
[----:B-1----:R-:W-:-:S03]  /*5b60*/  ULOP3.LUT UR10, UR8, 0x1, URZ, 0xc0, !UPT ;  /* 0x00000001080a7892 */ /* 0x002fc6000f8ec03f */
[----:B------:R-:W-:Y:S01]  /*5b70*/  LEA.HI R8, R8, R3, RZ, 0x5 ;  /* 0x0000000308087211 */ /* 0x000fe200078f28ff */
[----:B------:R-:W-:Y:S02]  /*5b80*/  USHF.R.U32.HI UR27, URZ, 0x1, UR8 ;  /* 0x000000013f1b7899 */ /* 0x000fe40008011608 */
[----:B------:R-:W-:Y:S01]  /*5b90*/  USHF.L.U32 UR6, UR8, 0x5, URZ ;  /* 0x0000000508067899 */ /* 0x000fe2000800063f */
[----:B------:R-:W-:Y:S01]  /*5ba0*/  SHF.R.S32.HI R12, RZ, 0x5, R8 ;  /* 0x00000005ff0c7819 */ /* 0x000fe20000011408 */
[----:B------:R-:W-:Y:S02]  /*5bb0*/  USHF.L.U32 UR7, UR8, 0xa, URZ ;  /* 0x0000000a08077899 */ /* 0x000fe4000800063f */
[----:B------:R-:W-:Y:S02]  /*5bc0*/  ULOP3.LUT UR8, UR8, 0xfffffffe, URZ, 0xc0, !UPT ;  /* 0xfffffffe08087892 */ /* 0x000fe4000f8ec03f */
[----:B------:R-:W-:Y:S01]  /*5bd0*/  UISETP.GT.U32.AND UP0, UPT, UR10, 0xffff, UPT ;  /* 0x0000ffff0a00788c */ /* 0x000fe2000bf04070 */
[----:B------:R-:W-:Y:S01]  /*5be0*/  VIADD R10, R12, 0x1 ;  /* 0x000000010c0a7836 */ /* 0x000fe20000000000 */
[----:B------:R-:W-:-:S02]  /*5bf0*/  USHF.L.U32 UR14, UR16, UR8, URZ ;  /* 0x00000008100e7299 */ /* 0x000fc4000800063f */
[----:B------:R-:W-:Y:S02]  /*5c00*/  ULOP3.LUT UR11, UR8, 0x1, URZ, 0xfc, !UPT ;  /* 0x00000001080b7892 */ /* 0x000fe4000f8efc3f */
[----:B------:R-:W-:Y:S02]  /*5c10*/  UIMAD.WIDE.U32 UR8, UR9, UR12, URZ ;  /* 0x0000000c090872a5 */ /* 0x000fe4000f8e003f */
[----:B------:R-:W-:Y:S01]  /*5c20*/  USEL UR10, UR10, 0xffff, !UP0 ;  /* 0x0000ffff0a0a7887 */ /* 0x000fe2000c000000 */
[----:B------:R-:W-:Y:S01]  /*5c30*/  ULDC UR12, c[0x0][0x14] ;  /* 0x00000500000c7ab9 */ /* 0x000fe20000000800 */
[----:B------:R-:W-:Y:S02]  /*5c40*/  USHF.L.U32 UR11, UR16, UR11, URZ ;  /* 0x0000000b100b7299 */ /* 0x000fe4000800063f */
[----:B------:R-:W-:Y:S02]  /*5c50*/  UIMAD.WIDE.U32 UR24, UR8, UR12, URZ ;  /* 0x0000000c081872a5 */ /* 0x000fe4000f8e003f */
[----:B------:R-:W-:-:S02]  /*5c60*/  UIMAD UR21, UR9, UR12, URZ ;  /* 0x0000000c091572a4 */ /* 0x000fc4000f8e023f */
[----:B------:R-:W-:Y:S02]  /*5c70*/  ULOP3.LUT UR10, UR10, 0xffff, URZ, 0xc0, !UPT ;  /* 0x0000ffff0a0a7892 */ /* 0x000fe4000f8ec03f */
[----:B------:R-:W-:Y:S02]  /*5c80*/  ULOP3.LUT UR6, UR6, 0x20, URZ, 0xc0, !UPT ;  /* 0x0000002006067892 */ /* 0x000fe4000f8ec03f */
[----:B------:R-:W-:Y:S02]  /*5c90*/  ULOP3.LUT UR7, UR7, 0x400, URZ, 0xc0, !UPT ;  /* 0x0000040007077892 */ /* 0x000fe4000f8ec03f */
[----:B------:R-:W-:Y:S02]  /*5ca0*/  ULOP3.LUT UR14, UR14, UR11, URZ, 0xfc, !UPT ;  /* 0x0000000b0e0e7292 */ /* 0x000fe4000f8efc3f */
[----:B------:R-:W-:Y:S02]  /*5cb0*/  UIADD3 UR21, UR25, UR21, URZ ;  /* 0x0000001519157290 */ /* 0x000fe4000fffe03f */
[----:B------:R-:W-:-:S12]  /*5cc0*/  USHF.L.U32 UR15, UR15, UR10, URZ ;  /* 0x0000000a0f0f7299 */ /* 0x000fd8000800063f */
.L_x_120:
[----:B------:R-:W-:-:S03]  /*5cd0*/  UMOV UR8, 0xffffffff ;  /* 0xffffffff00087882 */ /* 0x000fc60000000000 */
[----:B------:R-:W-:Y:S05]  /*5ce0*/  BRA.DIV UR8, `(.L_x_110) ;  /* 0x0000000e08b07947 */ /* 0x000fea000b800000 */
[----:B------:R-:W-:-:S13]  /*5cf0*/  ELECT P0, URZ, PT ;  /* 0x00000000003f782f */ /* 0x000fda0003800000 */
.L_x_131:
[----:B------:R-:W0:Y:S01]  /*5d00*/  LDC R3, c[0x0][0x28c] ;  /* 0x0000a300ff037b82 */ /* 0x000e220000000800 */
[----:B------:R-:W-:Y:S01]  /*5d10*/  BSSY B1, `(.L_x_111) ;  /* 0x000003b000017945 */ /* 0x000fe20003800000 */
[----:B0-----:R-:W-:-:S13]  /*5d20*/  ISETP.LT.OR P0, PT, R3, 0x1, !P0 ;  /* 0x000000010300780c */ /* 0x001fda0004701670 */
[----:B------:R-:W-:Y:S05]  /*5d30*/  @P0 BRA `(.L_x_112) ;  /* 0x0000000000e00947 */ /* 0x000fea0003800000 */
[----:B------:R-:W-:Y:S01]  /*5d40*/  LEA R8, R6, UR27, 0x1 ;  /* 0x0000001b06087c11 */ /* 0x000fe2000f8e08ff */
[----:B------:R-:W-:Y:S01]  /*5d50*/  IMAD.MOV.U32 R21, RZ, RZ, RZ ;  /* 0x000000ffff157224 */ /* 0x000fe200078e00ff */
[----:B------:R-:W-:Y:S01]  /*5d60*/  LEA R16, R16, UR6, 0x6 ;  /* 0x0000000610107c11 */ /* 0x000fe2000f8e30ff */
[----:B------:R-:W-:Y:S02]  /*5d70*/  IMAD.MOV.U32 R3, RZ, RZ, R10 ;  /* 0x000000ffff037224 */ /* 0x000fe400078e000a */
[----:B------:R-:W-:Y:S02]  /*5d80*/  IMAD.MOV.U32 R6, RZ, RZ, R14 ;  /* 0x000000ffff067224 */ /* 0x000fe400078e000e */
[----:B------:R-:W-:Y:S02]  /*5d90*/  IMAD.MOV.U32 R7, RZ, RZ, R13 ;  /* 0x000000ffff077224 */ /* 0x000fe400078e000d */
[----:B------:R-:W-:-:S07]  /*5da0*/  IMAD.SHL.U32 R18, R8, 0x40, RZ ;  /* 0x0000004008127824 */ /* 0x000fce00078e00ff */
.L_x_115:
[----:B------:R-:W0:Y:S01]  /*5db0*/  S2R R9, SR_CgaCtaId ;  /* 0x0000000000097919 */ /* 0x000e220000008800 */
[----:B------:R-:W-:Y:S02]  /*5dc0*/  MOV R8, 0x400 ;  /* 0x0000040000087802 */ /* 0x000fe40000000f00 */
[----:B------:R-:W-:Y:S02]  /*5dd0*/  LOP3.LUT P1, RZ, R0, 0x7f, RZ, 0xc0, !PT ;  /* 0x0000007f00ff7812 */ /* 0x000fe4000782c0ff */
[----:B0-----:R-:W-:Y:S02]  /*5de0*/  LEA R20, R9, R8, 0x18 ;  /* 0x0000000809147211 */ /* 0x001fe400078ec0ff */
[----:B------:R-:W-:-:S09]  /*5df0*/  SHF.L.U32 R8, R6, 0x1f, RZ ;  /* 0x0000001f06087819 */ /* 0x000fd200000006ff */
[----:B------:R-:W0:Y:S01]  /*5e00*/  @!P1 LDC R9, c[0x0][0x500] ;  /* 0x00014000ff099b82 */ /* 0x000e220000000800 */
[----:B------:R-:W-:-:S04]  /*5e10*/  IMAD R19, R7, 0x8, R20 ;  /* 0x0000000807137824 */ /* 0x000fc800078e0214 */
[----:B------:R-:W1:Y:S02]  /*5e20*/  SYNCS.PHASECHK.TRANS64.TRYWAIT P0, [R19+URZ+0x20], R8 ;  /* 0x00002008130075a7 */ /* 0x000e64000800017f */
[----:B-1----:R-:W-:Y:S05]  /*5e30*/  @!P0 BRA `(.L_x_113) ;  /* 0x0000000c007c8947 */ /* 0x002fea0003800000 */
.L_x_132:
[----:B-1----:R-:W-:Y:S01]  /*5e40*/  PRMT R8, R17, 0x9910, RZ ;  /* 0x0000991011087816 */ /* 0x002fe200000000ff */
[----:B0-----:R0:W-:Y:S03]  /*5e50*/  @!P1 SYNCS.ARRIVE.TRANS64 RZ, [R19+URZ], R9 ;  /* 0x0000000913ff99a7 */ /* 0x0011e6000800003f */
[----:B------:R-:W-:-:S13]  /*5e60*/  ISETP.NE.AND P0, PT, R8, 0x2, PT ;  /* 0x000000020800780c */ /* 0x000fda0003f05270 */
[----:B0-----:R-:W-:Y:S05]  /*5e70*/  @P0 BRA `(.L_x_114) ;  /* 0x0000000000040947 */ /* 0x001fea0003800000 */
[----:B------:R-:W-:Y:S01]  /*5e80*/  BPT.TRAP 0x1 ;  /* 0x000000040000795c */ /* 0x000fe20000300000 */
.L_x_114:
[----:B------:R-:W-:Y:S01]  /*5e90*/  LEA R8, R7, UR27, 0x1 ;  /* 0x0000001b07087c11 */ /* 0x000fe2000f8e08ff */
[----:B------:R-:W-:Y:S01]  /*5ea0*/  VIADD R3, R3, 0xffffffff ;  /* 0xffffffff03037836 */ /* 0x000fe20000000000 */
[----:B------:R-:W-:Y:S01]  /*5eb0*/  R2UR UR11, R7 ;  /* 0x00000000070b72ca */ /* 0x000fe200000e0000 */
[----:B------:R-:W-:Y:S01]  /*5ec0*/  UIADD3 UR16, UP0, UR28, 0xf0, URZ ;  /* 0x000000f01c107890 */ /* 0x000fe2000ff1e03f */
[----:B------:R-:W-:Y:S01]  /*5ed0*/  R2UR UR22, R20 ;  /* 0x00000000141672ca */ /* 0x000fe200000e0000 */
[----:B------:R-:W-:Y:S01]  /*5ee0*/  IMAD.U32 R8, R8, 0x800, R20 ;  /* 0x0000080008087824 */ /* 0x000fe200078e0014 */
[----:B------:R-:W-:Y:S01]  /*5ef0*/  R2UR UR23, R18 ;  /* 0x00000000121772ca */ /* 0x000fe200000e0000 */
[----:B------:R-:W-:Y:S01]  /*5f00*/  UIADD3 UR32, UP1, UR28, 0x1f0, URZ ;  /* 0x000001f01c207890 */ /* 0x000fe2000ff3e03f */
[----:B------:R-:W-:Y:S01]  /*5f10*/  R2UR UR9, R19 ;  /* 0x00000000130972ca */ /* 0x000fe200000e0000 */
[----:B------:R-:W-:Y:S01]  /*5f20*/  UIADD3.X UR17, URZ, UR29, URZ, UP0, !UPT ;  /* 0x0000001d3f117290 */ /* 0x000fe200087fe43f */
[----:B------:R-:W-:Y:S01]  /*5f30*/  R2UR UR8, R8 ;  /* 0x00000000080872ca */ /* 0x000fe200000e0000 */
[----:B------:R-:W-:Y:S01]  /*5f40*/  UPRMT UR20, URZ, 0x5410, UR15 ;  /* 0x000054103f147896 */ /* 0x000fe2000800000f */
[----:B------:R-:W-:Y:S01]  /*5f50*/  R2UR UR10, R21 ;  /* 0x00000000150a72ca */ /* 0x000fe200000e0000 */
[----:B------:R-:W-:Y:S01]  /*5f60*/  VIADD R7, R7, 0x1 ;  /* 0x0000000107077836 */ /* 0x000fe20000000000 */
[----:B------:R-:W-:Y:S01]  /*5f70*/  R2UR UR12, R15 ;  /* 0x000000000f0c72ca */ /* 0x000fe200000e0000 */
[----:B------:R-:W-:Y:S01]  /*5f80*/  ULEA UR11, UR11, UR7, 0xb ;  /* 0x000000070b0b7291 */ /* 0x000fe2000f8e583f */
[----:B------:R-:W-:Y:S01]  /*5f90*/  R2UR UR26, R16 ;  /* 0x00000000101a72ca */ /* 0x000fe200000e0000 */
[----:B------:R-:W-:Y:S01]  /*5fa0*/  UPRMT UR30, URZ, 0x5410, UR14 ;  /* 0x000054103f1e7896 */ /* 0x000fe2000800000e */
[----:B------:R-:W-:Y:S01]  /*5fb0*/  ISETP.GT.AND P1, PT, R3, 0x1, PT ;  /* 0x000000010300780c */ /* 0x000fe20003f24270 */
[----:B------:R-:W-:Y:S01]  /*5fc0*/  UIADD3 UR22, UR22, 0x4100, UR11 ;  /* 0x0000410016167890 */ /* 0x000fe2000fffe00b */
[----:B------:R-:W-:Y:S01]  /*5fd0*/  ISETP.NE.AND P0, PT, R7, 0x4, PT ;  /* 0x000000040700780c */ /* 0x000fe20003f05270 */
[----:B------:R-:W-:Y:S01]  /*5fe0*/  UIADD3.X UR33, URZ, UR29, URZ, UP1, !UPT ;  /* 0x0000001d3f217290 */ /* 0x000fe20008ffe43f */
[----:B------:R-:W-:Y:S01]  /*5ff0*/  VIADD R21, R21, 0x20 ;  /* 0x0000002015157836 */ /* 0x000fe20000000000 */
[----:B------:R-:W-:Y:S01]  /*6000*/  UIADD3 UR8, UR8, 0x100, URZ ;  /* 0x0000010008087890 */ /* 0x000fe2000fffe03f */
[----:B------:R-:W-:Y:S01]  /*6010*/  SEL R9, RZ, 0x1, P0 ;  /* 0x00000001ff097807 */ /* 0x000fe20000000000 */
[----:B------:R-:W-:Y:S01]  /*6020*/  UMOV UR18, 0x0 ;  /* 0x0000000000127882 */ /* 0x000fe20000000000 */
[----:B------:R-:W-:Y:S01]  /*6030*/  UMOV UR19, 0x10000000 ;  /* 0x1000000000137882 */ /* 0x000fe20000000000 */
[----:B------:R-:W-:Y:S01]  /*6040*/  UMOV UR11, UR23 ;  /* 0x00000017000b7c82 */ /* 0x000fe20008000000 */
[----:B------:R-:W-:-:S02]  /*6050*/  LOP3.LUT R6, R6, R9, RZ, 0x3c, !PT ;  /* 0x0000000906067212 */ /* 0x000fc400078e3cff */
[----:B------:R-:W-:Y:S02]  /*6060*/  SEL R7, R7, RZ, P0 ;  /* 0x000000ff07077207 */ /* 0x000fe40000000000 */
[----:B------:R0:W-:Y:S02]  /*6070*/  UTMALDG.3D.MULTICAST [UR8], [UR16], UR20, desc[UR18] ;  /* 0x00001208100073b4 */ /* 0x0001e40008011814 */
[----:B0-----:R-:W-:Y:S01]  /*6080*/  UMOV UR8, UR22 ;  /* 0x0000001600087c82 */ /* 0x001fe20008000000 */
[----:B------:R-:W-:Y:S02]  /*6090*/  UMOV UR11, UR26 ;  /* 0x0000001a000b7c82 */ /* 0x000fe40008000000 */
[----:B------:R0:W-:Y:S02]  /*60a0*/  UTMALDG.3D.MULTICAST [UR8], [UR32], UR30, desc[UR18] ;  /* 0x00001208200073b4 */ /* 0x0001e4000801181e */
[----:B0-----:R-:W-:Y:S05]  /*60b0*/  @P1 BRA `(.L_x_115) ;  /* 0xfffffffc003c1947 */ /* 0x001fea000383ffff */
.L_x_112:
[----:B------:R-:W-:Y:S05]  /*60c0*/  BSYNC B1 ;  /* 0x0000000000017941 */ /* 0x000fea0003800000 */
.L_x_111:
[----:B------:R-:W-:Y:S01]  /*60d0*/  LOP3.LUT P1, RZ, R11, 0xff, RZ, 0xc0, !PT ;  /* 0x000000ff0bff7812 */ /* 0x000fe2000782c0ff */
[----:B------:R-:W-:Y:S01]  /*60e0*/  IMAD.IADD R13, R12, 0x1, R13 ;  /* 0x000000010c0d7824 */ /* 0x000fe200078e020d */
[----:B------:R-:W-:Y:S01]  /*60f0*/  IADD3 R4, P2, R4, UR24, RZ ;  /* 0x0000001804047c10 */ /* 0x000fe2000ff5e0ff */
[----:B------:R-:W-:Y:S01]  /*6100*/  ULDC.64 UR8, c[0x0][0x650] ;  /* 0x0001940000087ab9 */ /* 0x000fe20000000a00 */
[----:B------:R-:W-:Y:S01]  /*6110*/  BSSY B1, `(.L_x_116) ;  /* 0x000006a000017945 */ /* 0x000fe20003800000 */
[----:B------:R-:W-:Y:S01]  /*6120*/  IMAD.MOV.U32 R16, RZ, RZ, -0x1 ;  /* 0xffffffffff107424 */ /* 0x000fe200078e00ff */
[----:B------:R-:W-:Y:S01]  /*6130*/  SHF.R.U32.HI R3, RZ, 0x2, R13 ;  /* 0x00000002ff037819 */ /* 0x000fe2000001160d */
[----:B------:R-:W-:Y:S01]  /*6140*/  IMAD.MOV.U32 R15, RZ, RZ, -0x1 ;  /* 0xffffffffff0f7424 */ /* 0x000fe200078e00ff */
[----:B------:R-:W-:Y:S02]  /*6150*/  ISETP.GT.U32.AND P0, PT, R13, 0x3, PT ;  /* 0x000000030d00780c */ /* 0x000fe40003f04070 */
[----:B------:R-:W-:-:S02]  /*6160*/  LOP3.LUT R3, R3, 0x1, RZ, 0xc0, !PT ;  /* 0x0000000103037812 */ /* 0x000fc400078ec0ff */
[----:B------:R-:W-:Y:S01]  /*6170*/  ISETP.LT.U32.AND P0, PT, R12, 0x4, P0 ;  /* 0x000000040c00780c */ /* 0x000fe20000701070 */
[----:B------:R-:W0:Y:S01]  /*6180*/  @P1 S2R R7, SR_CgaCtaId ;  /* 0x0000000000071919 */ /* 0x000e220000008800 */
[----:B------:R-:W-:Y:S02]  /*6190*/  @P1 MOV R6, 0x400 ;  /* 0x0000040000061802 */ /* 0x000fe40000000f00 */
[----:B------:R-:W-:Y:S02]  /*61a0*/  IADD3.X R5, R5, UR21, RZ, P2, !PT ;  /* 0x0000001505057c10 */ /* 0x000fe400097fe4ff */
[----:B------:R-:W-:Y:S02]  /*61b0*/  ISETP.GE.U32.AND P2, PT, R4, UR8, PT ;  /* 0x0000000804007c0c */ /* 0x000fe4000bf46070 */
[----:B------:R-:W-:Y:S02]  /*61c0*/  LOP3.LUT R13, R13, 0x3, RZ, 0xc0, !PT ;  /* 0x000000030d0d7812 */ /* 0x000fe400078ec0ff */
[----:B------:R-:W-:-:S02]  /*61d0*/  PRMT R11, RZ, 0x7610, R11 ;  /* 0x00007610ff0b7816 */ /* 0x000fc4000000000b */
[----:B0-----:R-:W-:-:S04]  /*61e0*/  @P1 LEA R6, R7, R6, 0x18 ;  /* 0x0000000607061211 */ /* 0x001fc800078ec0ff */
[----:B------:R0:W-:Y:S01]  /*61f0*/  @P1 SYNCS.ARRIVE.TRANS64.A1T0 RZ, [R6+URZ+0x58], RZ ;  /* 0x000058ff06ff19a7 */ /* 0x0001e2000810003f */
[----:B------:R-:W-:Y:S02]  /*6200*/  ISETP.NE.U32.AND P1, PT, R3, 0x1, PT ;  /* 0x000000010300780c */ /* 0x000fe40003f25070 */
[----:B------:R-:W-:Y:S02]  /*6210*/  SEL R3, RZ, 0x1, !P0 ;  /* 0x00000001ff037807 */ /* 0x000fe40004000000 */
[----:B------:R-:W-:Y:S02]  /*6220*/  ISETP.GE.U32.AND.EX P0, PT, R5, UR9, PT, P2 ;  /* 0x0000000905007c0c */ /* 0x000fe4000bf06120 */
[----:B------:R-:W-:-:S04]  /*6230*/  ISETP.GT.U32.AND P1, PT, R12, 0x3, !P1 ;  /* 0x000000030c00780c */ /* 0x000fc80004f24070 */
[----:B0-----:R-:W-:-:S04]  /*6240*/  SEL R6, RZ, 0x1, !P1 ;  /* 0x00000001ff067807 */ /* 0x001fc80004800000 */
[--C-:B------:R-:W-:Y:S01]  /*6250*/  LOP3.LUT R14, R6, R14, R3.reuse, 0x96, !PT ;  /* 0x0000000e060e7212 */ /* 0x100fe200078e9603 */
[----:B------:R-:W-:Y:S01]  /*6260*/  IMAD.MOV.U32 R6, RZ, RZ, -0x1 ;  /* 0xffffffffff067424 */ /* 0x000fe200078e00ff */
[----:B------:R-:W-:Y:S01]  /*6270*/  PRMT R3, RZ, 0x7610, R3 ;  /* 0x00007610ff037816 */ /* 0x000fe20000000003 */
[----:B------:R-:W-:Y:S06]  /*6280*/  @P0 BRA `(.L_x_117) ;  /* 0x0000000400480947 */ /* 0x000fec0003800000 */
[----:B------:R-:W0:Y:S01]  /*6290*/  S2R R16, SR_CTAID.X ;  /* 0x0000000000107919 */ /* 0x000e220000002500 */
[----:B------:R-:W-:Y:S01]  /*62a0*/  ULDC.64 UR8, c[0x0][0x628] ;  /* 0x00018a0000087ab9 */ /* 0x000fe20000000a00 */
[----:B------:R-:W1:Y:S01]  /*62b0*/  LDC R19, c[0x0][0x144] ;  /* 0x00005100ff137b82 */ /* 0x000e620000000800 */
[----:B------:R-:W-:Y:S01]  /*62c0*/  ISETP.NE.U32.AND P0, PT, RZ, UR8, PT ;  /* 0x00000008ff007c0c */ /* 0x000fe2000bf05070 */
[----:B------:R-:W2:Y:S01]  /*62d0*/  S2R R3, SR_CTAID.Y ;  /* 0x0000000000037919 */ /* 0x000ea20000002600 */
[----:B------:R-:W-:Y:S01]  /*62e0*/  ULDC UR10, c[0x0][0x150] ;  /* 0x00005400000a7ab9 */ /* 0x000fe20000000800 */
[----:B------:R-:W-:Y:S01]  /*62f0*/  ULDC UR11, c[0x0][0x630] ;  /* 0x00018c00000b7ab9 */ /* 0x000fe20000000800 */
[----:B------:R-:W-:Y:S01]  /*6300*/  ISETP.NE.AND.EX P0, PT, RZ, UR9, PT, P0 ;  /* 0x00000009ff007c0c */ /* 0x000fe2000bf05300 */
[----:B------:R-:W-:Y:S01]  /*6310*/  IMAD.MOV.U32 R6, RZ, RZ, R4 ;  /* 0x000000ffff067224 */ /* 0x000fe200078e0004 */
[----:B0-----:R-:W-:-:S05]  /*6320*/  I2FP.F32.U32 R7, R16 ;  /* 0x0000001000077245 */ /* 0x001fca0000201000 */
[----:B------:R-:W-:Y:S01]  /*6330*/  FMUL R18, R7, UR10 ;  /* 0x0000000a07127c20 */ /* 0x000fe20008400000 */
[----:B------:R-:W-:-:S05]  /*6340*/  IMAD.MOV.U32 R7, RZ, RZ, R5 ;  /* 0x000000ffff077224 */ /* 0x000fca00078e0005 */
[----:B--2---:R-:W-:Y:S05]  /*6350*/  @!P0 BRA `(.L_x_118) ;  /* 0x0000000000288947 */ /* 0x004fea0003800000 */
[----:B------:R-:W-:Y:S02]  /*6360*/  ULDC UR10, c[0x0][0x634] ;  /* 0x00018d00000a7ab9 */ /* 0x000fe40000000800 */
[----:B------:R-:W-:-:S05]  /*6370*/  IADD3 R7, P0, R4, UR10, RZ ;  /* 0x0000000a04077c10 */ /* 0x000fca000ff1e0ff */
[----:B------:R-:W-:-:S04]  /*6380*/  IMAD.X R15, RZ, RZ, R5, P0 ;  /* 0x000000ffff0f7224 */ /* 0x000fc800000e0605 */
[----:B------:R-:W-:-:S04]  /*6390*/  IMAD.WIDE.U32 R8, R15, UR8, RZ ;  /* 0x000000080f087c25 */ /* 0x000fc8000f8e00ff */
[----:B------:R-:W-:-:S04]  /*63a0*/  IMAD.WIDE.U32 R8, P0, R7, UR9, R8 ;  /* 0x0000000907087c25 */ /* 0x000fc8000f800008 */
[----:B------:R-:W-:-:S04]  /*63b0*/  IMAD.WIDE.U32 R6, R7, UR8, RZ ;  /* 0x0000000807067c25 */ /* 0x000fc8000f8e00ff */
[----:B------:R-:W-:Y:S01]  /*63c0*/  IMAD.MOV.U32 R6, RZ, RZ, R9 ;  /* 0x000000ffff067224 */ /* 0x000fe200078e0009 */
[----:B------:R-:W-:Y:S01]  /*63d0*/  IADD3 RZ, P1, R7, R8, RZ ;  /* 0x0000000807ff7210 */ /* 0x000fe20007f3e0ff */
[----:B------:R-:W-:-:S04]  /*63e0*/  IMAD.X R7, RZ, RZ, RZ, P0 ;  /* 0x000000ffff077224 */ /* 0x000fc800000e06ff */
[----:B------:R-:W-:-:S08]  /*63f0*/  IMAD.WIDE.U32.X R6, R15, UR9, R6, P1 ;  /* 0x000000090f067c25 */ /* 0x000fd000088e0406 */
.L_x_118:
[--C-:B------:R-:W-:Y:S01]  /*6400*/  SHF.R.U64 R15, R6, UR11, R7.reuse ;  /* 0x0000000b060f7c19 */ /* 0x100fe20008001207 */
[----:B------:R-:W0:Y:S01]  /*6410*/  F2I.U32.TRUNC.NTZ R18, R18 ;  /* 0x0000001200127305 */ /* 0x000e22000020f000 */
[----:B------:R-:W-:Y:S01]  /*6420*/  SHF.R.U32.HI R6, RZ, UR11, R7 ;  /* 0x0000000bff067c19 */ /* 0x000fe20008011607 */
[----:B------:R-:W-:Y:S01]  /*6430*/  ULDC.64 UR8, c[0x0][0x620] ;  /* 0x0001880000087ab9 */ /* 0x000fe20000000a00 */
[----:B------:R-:W-:Y:S01]  /*6440*/  IADD3 R9, P0, RZ, -R15, RZ ;  /* 0x8000000fff097210 */ /* 0x000fe20007f1e0ff */
[----:B------:R-:W-:Y:S01]  /*6450*/  ULDC.64 UR10, c[0x0][0x640] ;  /* 0x00019000000a7ab9 */ /* 0x000fe20000000a00 */
[----:B------:R-:W2:Y:S03]  /*6460*/  LDC R20, c[0x0][0x148] ;  /* 0x00005200ff147b82 */ /* 0x000ea60000000800 */
[----:B------:R-:W-:Y:S01]  /*6470*/  IMAD.X R6, RZ, RZ, ~R6, P0 ;  /* 0x000000ffff067224 */ /* 0x000fe200000e0e06 */
[----:B------:R-:W-:-:S03]  /*6480*/  ISETP.NE.U32.AND P0, PT, RZ, UR10, PT ;  /* 0x0000000aff007c0c */ /* 0x000fc6000bf05070 */
[----:B------:R-:W-:Y:S01]  /*6490*/  IMAD R8, R6, UR8, RZ ;  /* 0x0000000806087c24 */ /* 0x000fe2000f8e02ff */
[----:B------:R-:W-:Y:S01]  /*64a0*/  ISETP.NE.AND.EX P0, PT, RZ, UR11, PT, P0 ;  /* 0x0000000bff007c0c */ /* 0x000fe2000bf05300 */
[----:B------:R-:W-:Y:S01]  /*64b0*/  IMAD.WIDE.U32 R6, R9, UR8, R4 ;  /* 0x0000000809067c25 */ /* 0x000fe2000f8e0004 */
[----:B------:R-:W-:-:S03]  /*64c0*/  ULDC UR8, c[0x0][0x618] ;  /* 0x0001860000087ab9 */ /* 0x000fc60000000800 */
[----:B------:R-:W-:Y:S01]  /*64d0*/  IMAD R9, R9, UR9, R8 ;  /* 0x0000000909097c24 */ /* 0x000fe2000f8e0208 */
[----:B------:R-:W-:Y:S01]  /*64e0*/  ULDC UR9, c[0x0][0x154] ;  /* 0x0000550000097ab9 */ /* 0x000fe20000000800 */
[----:B0-----:R-:W-:Y:S02]  /*64f0*/  IMAD.MOV R8, RZ, RZ, -R18 ;  /* 0x000000ffff087224 */ /* 0x001fe400078e0a12 */
[----:B------:R-:W-:Y:S02]  /*6500*/  IMAD.IADD R7, R7, 0x1, R9 ;  /* 0x0000000107077824 */ /* 0x000fe400078e0209 */
[----:B-1----:R-:W-:Y:S01]  /*6510*/  IMAD R16, R19, R8, R16 ;  /* 0x0000000813107224 */ /* 0x002fe200078e0210 */
[----:B------:R-:W-:Y:S02]  /*6520*/  I2FP.F32.U32 R8, R3 ;  /* 0x0000000300087245 */ /* 0x000fe40000201000 */
[--C-:B------:R-:W-:Y:S02]  /*6530*/  SHF.R.U64 R18, R6, UR8, R7.reuse ;  /* 0x0000000806127c19 */ /* 0x100fe40008001207 */
[----:B------:R-:W-:Y:S01]  /*6540*/  SHF.R.U32.HI R7, RZ, UR8, R7 ;  /* 0x00000008ff077c19 */ /* 0x000fe20008011607 */
[----:B------:R-:W-:Y:S01]  /*6550*/  FMUL R8, R8, UR9 ;  /* 0x0000000908087c20 */ /* 0x000fe20008400000 */
[----:B------:R-:W-:-:S02]  /*6560*/  ULDC UR8, c[0x0][0x608] ;  /* 0x0001820000087ab9 */ /* 0x000fc40000000800 */
[--C-:B------:R-:W-:Y:S01]  /*6570*/  SHF.R.U64 R22, R18, UR8, R7.reuse ;  /* 0x0000000812167c19 */ /* 0x100fe20008001207 */
[----:B------:R0:W1:Y:S01]  /*6580*/  F2I.U32.TRUNC.NTZ R23, R8 ;  /* 0x0000000800177305 */ /* 0x000062000020f000 */
[----:B------:R-:W-:Y:S01]  /*6590*/  SHF.R.U32.HI R7, RZ, UR8, R7 ;  /* 0x00000008ff077c19 */ /* 0x000fe20008011607 */
[----:B------:R-:W-:-:S03]  /*65a0*/  ULDC UR8, c[0x0][0x658] ;  /* 0x0001960000087ab9 */ /* 0x000fc60000000800 */
[--C-:B------:R-:W-:Y:S02]  /*65b0*/  SHF.R.U64 R19, R22, UR8, R7.reuse ;  /* 0x0000000816137c19 */ /* 0x100fe40008001207 */
[----:B------:R-:W-:-:S03]  /*65c0*/  SHF.R.U32.HI R21, RZ, UR8, R7 ;  /* 0x00000008ff157c19 */ /* 0x000fc60008011607 */
[----:B------:R-:W-:Y:S02]  /*65d0*/  IMAD.MOV.U32 R6, RZ, RZ, R19 ;  /* 0x000000ffff067224 */ /* 0x000fe400078e0013 */
[----:B------:R-:W-:Y:S01]  /*65e0*/  IMAD.MOV.U32 R7, RZ, RZ, R21 ;  /* 0x000000ffff077224 */ /* 0x000fe200078e0015 */
[----:B0-----:R-:W-:Y:S06]  /*65f0*/  @!P0 BRA `(.L_x_119) ;  /* 0x0000000000288947 */ /* 0x001fec0003800000 */
        /* <DEDUP_REMOVED lines=10> */
.L_x_119:
[----:B------:R-:W-:Y:S01]  /*66a0*/  ULDC UR8, c[0x0][0x648] ;  /* 0x0001920000087ab9 */ /* 0x000fe20000000800 */
[----:B-1----:R-:W-:Y:S01]  /*66b0*/  IMAD.MOV R23, RZ, RZ, -R23 ;  /* 0x000000ffff177224 */ /* 0x002fe200078e0a17 */
[----:B------:R-:W-:Y:S01]  /*66c0*/  SHF.R.U64 R7, R6, UR8, R7 ;  /* 0x0000000806077c19 */ /* 0x000fe20008001207 */
[----:B------:R-:W-:Y:S01]  /*66d0*/  ULDC UR8, c[0x0][0x638] ;  /* 0x00018e0000087ab9 */ /* 0x000fe20000000800 */
[----:B------:R-:W-:Y:S01]  /*66e0*/  LOP3.LUT R6, R22, UR13, RZ, 0xc0, !PT ;  /* 0x0000000d16067c12 */ /* 0x000fe2000f8ec0ff */
[----:B--2---:R-:W-:Y:S01]  /*66f0*/  @P4 IMAD R16, R20, R23, R3 ;  /* 0x0000001714104224 */ /* 0x004fe200078e0203 */
[----:B------:R-:W-:Y:S01]  /*6700*/  LOP3.LUT R18, R18, UR4, RZ, 0xc0, !PT ;  /* 0x0000000412127c12 */ /* 0x000fe2000f8ec0ff */
[----:B------:R-:W-:Y:S01]  /*6710*/  IMAD.MOV R8, RZ, RZ, -R7 ;  /* 0x000000ffff087224 */ /* 0x000fe200078e0a07 */
[----:B------:R-:W-:Y:S01]  /*6720*/  ULDC UR9, c[0x0][0x610] ;  /* 0x0001840000097ab9 */ /* 0x000fe20000000800 */
[----:B------:R-:W-:Y:S02]  /*6730*/  IMAD R7, R7, UR5, R6 ;  /* 0x0000000507077c24 */ /* 0x000fe4000f8e0206 */
[----:B------:R-:W-:Y:S01]  /*6740*/  IMAD R19, R8, UR8, R19 ;  /* 0x0000000808137c24 */ /* 0x000fe2000f8e0213 */
[----:B------:R-:W-:Y:S01]  /*6750*/  ULDC UR8, c[0x0][0x600] ;  /* 0x0001800000087ab9 */ /* 0x000fe20000000800 */
[----:B------:R-:W-:-:S02]  /*6760*/  IMAD R6, R7, UR9, R16 ;  /* 0x0000000907067c24 */ /* 0x000fc4000f8e0210 */
[----:B------:R-:W-:Y:S02]  /*6770*/  IMAD R19, R19, UR8, R18 ;  /* 0x0000000813137c24 */ /* 0x000fe4000f8e0212 */
[----:B------:R-:W-:-:S03]  /*6780*/  IMAD.MOV.U32 R3, RZ, RZ, 0x1 ;  /* 0x00000001ff037424 */ /* 0x000fc600078e00ff */
[----:B------:R-:W-:Y:S02]  /*6790*/  SEL R16, R19, R6, !P4 ;  /* 0x0000000613107207 */ /* 0x000fe40006000000 */
[----:B------:R-:W-:-:S07]  /*67a0*/  SEL R6, R6, R19, !P4 ;  /* 0x0000001306067207 */ /* 0x000fce0006000000 */
.L_x_117:
[----:B------:R-:W-:Y:S05]  /*67b0*/  BSYNC B1 ;  /* 0x0000000000017941 */ /* 0x000fea0003800000 */
.L_x_116:
[----:B------:R-:W-:-:S13]  /*67c0*/  LOP3.LUT P0, RZ, R3, 0xff, RZ, 0xc0, !PT ;  /* 0x000000ff03ff7812 */ /* 0x000fda000780c0ff */
[----:B------:R-:W-:Y:S05]  /*67d0*/  @P0 BRA `(.L_x_120) ;  /* 0xfffffff4003c0947 */ /* 0x000fea000383ffff */
[----:B------:R-:W-:Y:S05]  /*67e0*/  BSYNC B0 ;  /* 0x0000000000007941 */ /* 0x000fea0003800000 */
.L_x_109:
[----:B------:R-:W-:-:S03]  /*67f0*/  UMOV UR8, 0xffffffff ;  /* 0xffffffff00087882 */ /* 0x000fc60000000000 */
[----:B------:R-:W-:Y:S05]  /*6800*/  BRA.DIV UR8, `(.L_x_121) ;  /* 0x00000006081c7947 */ /* 0x000fea000b800000 */
[----:B------:R-:W-:-:S13]  /*6810*/  ELECT P0, URZ, PT ;  /* 0x00000000003f782f */ /* 0x000fda0003800000 */
.L_x_135:
[----:B------:R-:W-:Y:S04]  /*6820*/  BSSY B0, `(.L_x_122) ;  /* 0x000002b000007945 */ /* 0x000fe80003800000 */
[----:B------:R-:W-:Y:S05]  /*6830*/  @!P0 BRA `(.L_x_123) ;  /* 0x0000000000a48947 */ /* 0x000fea0003800000 */
[----:B------:R-:W-:-:S04]  /*6840*/  LOP3.LUT R2, R2, 0x2, RZ, 0xfc, !PT ;  /* 0x0000000202027812 */ /* 0x000fc800078efcff */
[----:B------:R-:W-:-:S13]  /*6850*/  ISETP.NE.AND P0, PT, R2, 0x3, PT ;  /* 0x000000030200780c */ /* 0x000fda0003f05270 */
[----:B------:R-:W-:Y:S05]  /*6860*/  @!P0 BRA `(.L_x_124) ;  /* 0x0000000000048947 */ /* 0x000fea0003800000 */
[----:B------:R-:W-:Y:S01]  /*6870*/  BPT.TRAP 0x1 ;  /* 0x000000040000795c */ /* 0x000fe20000300000 */
.L_x_124:
[----:B------:R-:W0:Y:S01]  /*6880*/  S2R R3, SR_CgaCtaId ;  /* 0x0000000000037919 */ /* 0x000e220000008800 */
[----:B------:R-:W-:Y:S02]  /*6890*/  MOV R0, 0x400 ;  /* 0x0000040000007802 */ /* 0x000fe40000000f00 */
[----:B------:R-:W-:Y:S02]  /*68a0*/  SHF.L.U32 R2, R14, 0x1f, RZ ;  /* 0x0000001f0e027819 */ /* 0x000fe400000006ff */
[----:B0-----:R-:W-:-:S05]  /*68b0*/  LEA R0, R3, R0, 0x18 ;  /* 0x0000000003007211 */ /* 0x001fca00078ec0ff */
[----:B------:R-:W-:-:S04]  /*68c0*/  VIADD R0, R0, 0x20 ;  /* 0x0000002000007836 */ /* 0x000fc80000000000 */
[C---:B------:R-:W-:Y:S02]  /*68d0*/  IMAD R5, R13.reuse, 0x8, R0 ;  /* 0x000000080d057824 */ /* 0x040fe400078e0200 */
[----:B------:R-:W-:Y:S02]  /*68e0*/  VIADD R13, R13, 0x1 ;  /* 0x000000010d0d7836 */ /* 0x000fe40000000000 */
[----:B------:R-:W0:Y:S03]  /*68f0*/  SYNCS.PHASECHK.TRANS64.TRYWAIT P0, [R5+URZ], R2 ;  /* 0x00000002050075a7 */ /* 0x000e26000800017f */
[----:B------:R-:W-:-:S04]  /*6900*/  ISETP.NE.AND P1, PT, R13, 0x4, PT ;  /* 0x000000040d00780c */ /* 0x000fc80003f25270 */
[----:B------:R-:W-:Y:S02]  /*6910*/  SEL R3, RZ, 0x1, P1 ;  /* 0x00000001ff037807 */ /* 0x000fe40000800000 */
[----:B------:R-:W-:Y:S02]  /*6920*/  SEL R13, R13, RZ, P1 ;  /* 0x000000ff0d0d7207 */ /* 0x000fe40000800000 */
[----:B------:R-:W-:-:S03]  /*6930*/  LOP3.LUT R14, R14, R3, RZ, 0x3c, !PT ;  /* 0x000000030e0e7212 */ /* 0x000fc600078e3cff */
[----:B------:R-:W-:Y:S01]  /*6940*/  IMAD R7, R13, 0x8, R0 ;  /* 0x000000080d077824 */ /* 0x000fe200078e0200 */
[----:B------:R-:W-:Y:S01]  /*6950*/  SHF.L.U32 R4, R14, 0x1f, RZ ;  /* 0x0000001f0e047819 */ /* 0x000fe200000006ff */
[----:B0-----:R-:W-:Y:S06]  /*6960*/  @!P0 BRA `(.L_x_125) ;  /* 0x0000000000e48947 */ /* 0x001fec0003800000 */
.L_x_136:
[----:B------:R-:W1:Y:S01]  /*6970*/  SYNCS.PHASECHK.TRANS64.TRYWAIT P0, [R7+URZ], R4 ;  /* 0x00000004070075a7 */ /* 0x000e62000800017f */
[----:B0-----:R-:W-:-:S05]  /*6980*/  VIADD R2, R13, 0x1 ;  /* 0x000000010d027836 */ /* 0x001fca0000000000 */
[----:B------:R-:W-:-:S04]  /*6990*/  ISETP.NE.AND P1, PT, R2, 0x4, PT ;  /* 0x000000040200780c */ /* 0x000fc80003f25270 */
[----:B------:R-:W-:Y:S02]  /*69a0*/  SEL R3, RZ, 0x1, P1 ;  /* 0x00000001ff037807 */ /* 0x000fe40000800000 */
[----:B------:R-:W-:Y:S02]  /*69b0*/  SEL R9, R2, RZ, P1 ;  /* 0x000000ff02097207 */ /* 0x000fe40000800000 */
[----:B------:R-:W-:-:S03]  /*69c0*/  LOP3.LUT R11, R14, R3, RZ, 0x3c, !PT ;  /* 0x000000030e0b7212 */ /* 0x000fc600078e3cff */
[----:B------:R-:W-:Y:S01]  /*69d0*/  IMAD R6, R9, 0x8, R0 ;  /* 0x0000000809067824 */ /* 0x000fe200078e0200 */
[----:B------:R-:W-:Y:S01]  /*69e0*/  SHF.L.U32 R5, R11, 0x1f, RZ ;  /* 0x0000001f0b057819 */ /* 0x000fe200000006ff */
[----:B-1----:R-:W-:Y:S06]  /*69f0*/  @!P0 BRA `(.L_x_126) ;  /* 0x0000000000d48947 */ /* 0x002fec0003800000 */
.L_x_137:
[----:B------:R-:W1:Y:S01]  /*6a00*/  SYNCS.PHASECHK.TRANS64.TRYWAIT P0, [R6+URZ], R5 ;  /* 0x00000005060075a7 */ /* 0x000e62000800017f */
[----:B------:R-:W-:-:S05]  /*6a10*/  VIADD R2, R9, 0x1 ;  /* 0x0000000109027836 */ /* 0x000fca0000000000 */
[----:B------:R-:W-:-:S04]  /*6a20*/  ISETP.NE.AND P1, PT, R2, 0x4, PT ;  /* 0x000000040200780c */ /* 0x000fc80003f25270 */
[----:B0-----:R-:W-:Y:S02]  /*6a30*/  SEL R4, RZ, 0x1, P1 ;  /* 0x00000001ff047807 */ /* 0x001fe40000800000 */
[----:B------:R-:W-:Y:S02]  /*6a40*/  SEL R3, R2, RZ, P1 ;  /* 0x000000ff02037207 */ /* 0x000fe40000800000 */
[----:B------:R-:W-:Y:S01]  /*6a50*/  LOP3.LUT R4, R11, R4, RZ, 0x3c, !PT ;  /* 0x000000040b047212 */ /* 0x000fe200078e3cff */
[----:B-1----:R-:W-:Y:S06]  /*6a60*/  @!P0 BRA `(.L_x_127) ;  /* 0x0000000000cc8947 */ /* 0x002fec0003800000 */
.L_x_138:
[----:B------:R-:W-:Y:S01]  /*6a70*/  IMAD R3, R3, 0x8, R0 ;  /* 0x0000000803037824 */ /* 0x000fe200078e0200 */
[----:B------:R-:W-:-:S07]  /*6a80*/  SHF.L.U32 R0, R4, 0x1f, RZ ;  /* 0x0000001f04007819 */ /* 0x000fce00000006ff */
.L_x_128:
[----:B-1----:R1:W2:Y:S02]  /*6a90*/  SYNCS.PHASECHK.TRANS64.TRYWAIT P0, [R3+URZ], R0 ;  /* 0x00000000030075a7 */ /* 0x0022a4000800017f */
[----:B--2---:R-:W-:Y:S05]  /*6aa0*/  @!P0 NANOSLEEP.SYNCS 0x989680 ;  /* 0x009896800000895d */ /* 0x004fea0003900000 */
[----:B------:R-:W2:Y:S02]  /*6ab0*/  @!P0 SYNCS.PHASECHK.TRANS64 P0, [R3+URZ], R0 ;  /* 0x00000000030085a7 */ /* 0x000ea4000800007f */
[----:B--2---:R-:W-:Y:S05]  /*6ac0*/  @!P0 BRA `(.L_x_128) ;  /* 0xfffffffc00f08947 */ /* 0x004fea000383ffff */
.L_x_123:
[----:B------:R-:W-:Y:S05]  /*6ad0*/  BSYNC B0 ;  /* 0x0000000000007941 */ /* 0x000fea0003800000 */
.L_x_122:
[----:B------:R-:W-:Y:S05]  /*6ae0*/  EXIT ;  /* 0x000000000000794d */ /* 0x000fea0003800000 */
.L_x_21:
[----:B-1----:R-:W-:-:S04]  /*6af0*/  IMAD.U32 R9, RZ, RZ, UR6 ;  /* 0x00000006ff097e24 */ /* 0x002fc8000f8e00ff */
[----:B------:R1:W3:Y:S03]  /*6b00*/  SYNCS.PHASECHK.TRANS64.TRYWAIT P0, [R9+URZ], R8 ;  /* 0x00000008090075a7 */ /* 0x0002e6000800017f */
[----:B---3--:R-:W-:Y:S05]  /*6b10*/  @!P0 NANOSLEEP.SYNCS 0x989680 ;  /* 0x009896800000895d */ /* 0x008fea0003900000 */
[----:B------:R-:W3:Y:S02]  /*6b20*/  @!P0 SYNCS.PHASECHK.TRANS64 P0, [R9+URZ], R8 ;  /* 0x00000008090085a7 */ /* 0x000ee4000800007f */
[----:B---3--:R-:W-:Y:S05]  /*6b30*/  @!P0 BRA `(.L_x_21) ;  /* 0xfffffffc00ec8947 */ /* 0x008fea000383ffff */
[----:B------:R-:W-:Y:S05]  /*6b40*/  BRA `(.L_x_20) ;  /* 0xffffffa800b07947 */ /* 0x000fea000383ffff */
.L_x_27:
[----:B-1----:R-:W-:-:S04]  /*6b50*/  IMAD.U32 R11, RZ, RZ, UR12 ;  /* 0x0000000cff0b7e24 */ /* 0x002fc8000f8e00ff */
[----:B------:R1:W3:Y:S03]  /*6b60*/  SYNCS.PHASECHK.TRANS64.TRYWAIT P0, [R11+URZ], R10 ;  /* 0x0000000a0b0075a7 */ /* 0x0002e6000800017f */
[----:B---3--:R-:W-:Y:S05]  /*6b70*/  @!P0 NANOSLEEP.SYNCS 0x989680 ;  /* 0x009896800000895d */ /* 0x008fea0003900000 */
[----:B------:R-:W3:Y:S02]  /*6b80*/  @!P0 SYNCS.PHASECHK.TRANS64 P0, [R11+URZ], R10 ;  /* 0x0000000a0b0085a7 */ /* 0x000ee4000800007f */
[----:B---3--:R-:W-:Y:S05]  /*6b90*/  @!P0 BRA `(.L_x_27) ;  /* 0xfffffffc00ec8947 */ /* 0x008fea000383ffff */
[----:B------:R-:W-:Y:S05]  /*6ba0*/  BRA `(.L_x_26) ;  /* 0xffffffb000247947 */ /* 0x000fea000383ffff */
.L_x_110:
[----:B------:R-:W-:Y:S01]  /*6bb0*/  BSSY B1, `(.L_x_129) ;  /* 0x0000006000017945 */ /* 0x000fe20003800000 */
[----:B------:R-:W-:-:S07]  /*6bc0*/  IMAD.MOV.U32 R3, RZ, RZ, -0x1 ;  /* 0xffffffffff037424 */ /* 0x000fce00078e00ff */
[----:B------:R-:W-:Y:S05]  /*6bd0*/  WARPSYNC.COLLECTIVE R3, `(.L_x_130) ;  /* 0x00000000030c7348 */ /* 0x000fea0003c00000 */
[----:B------:R-:W-:Y:S02]  /*6be0*/  ELECT P0, UR62, PT ;  /* 0x00000000003e782f */ /* 0x000fe40003800000 */
[----:B------:R-:W-:Y:S01]  /*6bf0*/  MOV R3, UR62 ;  /* 0x0000003e00037c02 */ /* 0x000fe20008000f00 */
[----:B------:R-:W-:Y:S10]  /*6c00*/  ENDCOLLECTIVE ;  /* 0x000000000000791b */ /* 0x000ff40003800000 */
.L_x_130:
[----:B------:R-:W-:Y:S05]  /*6c10*/  BSYNC B1 ;  /* 0x0000000000017941 */ /* 0x000fea0003800000 */
.L_x_129:
[----:B------:R-:W-:Y:S05]  /*6c20*/  BRA `(.L_x_131) ;  /* 0xfffffff000347947 */ /* 0x000fea000383ffff */
.L_x_113:
[----:B-1----:R1:W2:Y:S02]  /*6c30*/  SYNCS.PHASECHK.TRANS64.TRYWAIT P0, [R19+URZ+0x20], R8 ;  /* 0x00002008130075a7 */ /* 0x0022a4000800017f */
[----:B--2---:R-:W-:Y:S05]  /*6c40*/  @!P0 NANOSLEEP.SYNCS 0x989680 ;  /* 0x009896800000895d */ /* 0x004fea0003900000 */
[----:B------:R-:W2:Y:S02]  /*6c50*/  @!P0 SYNCS.PHASECHK.TRANS64 P0, [R19+URZ+0x20], R8 ;  /* 0x00002008130085a7 */ /* 0x000ea4000800007f */
[----:B--2---:R-:W-:Y:S05]  /*6c60*/  @!P0 BRA `(.L_x_113) ;  /* 0xfffffffc00f08947 */ /* 0x004fea000383ffff */
[----:B------:R-:W-:Y:S05]  /*6c70*/  BRA `(.L_x_132) ;  /* 0xfffffff000707947 */ /* 0x000fea000383ffff */
.L_x_121:
[----:B------:R-:W-:Y:S01]  /*6c80*/  BSSY B0, `(.L_x_133) ;  /* 0x0000006000007945 */ /* 0x000fe20003800000 */
[----:B------:R-:W-:-:S07]  /*6c90*/  IMAD.MOV.U32 R3, RZ, RZ, -0x1 ;  /* 0xffffffffff037424 */ /* 0x000fce00078e00ff */
[----:B------:R-:W-:Y:S05]  /*6ca0*/  WARPSYNC.COLLECTIVE R3, `(.L_x_134) ;  /* 0x00000000030c7348 */ /* 0x000fea0003c00000 */
[----:B------:R-:W-:Y:S02]  /*6cb0*/  ELECT P0, UR62, PT ;  /* 0x00000000003e782f */ /* 0x000fe40003800000 */
[----:B------:R-:W-:Y:S01]  /*6cc0*/  MOV R3, UR62 ;  /* 0x0000003e00037c02 */ /* 0x000fe20008000f00 */
[----:B------:R-:W-:Y:S10]  /*6cd0*/  ENDCOLLECTIVE ;  /* 0x000000000000791b */ /* 0x000ff40003800000 */
.L_x_134:
[----:B------:R-:W-:Y:S05]  /*6ce0*/  BSYNC B0 ;  /* 0x0000000000007941 */ /* 0x000fea0003800000 */
.L_x_133:
[----:B------:R-:W-:Y:S05]  /*6cf0*/  BRA `(.L_x_135) ;  /* 0xfffffff800c87947 */ /* 0x000fea000383ffff */
.L_x_125:
[----:B0-----:R0:W1:Y:S02]  /*6d00*/  SYNCS.PHASECHK.TRANS64.TRYWAIT P0, [R5+URZ], R2 ;  /* 0x00000002050075a7 */ /* 0x001064000800017f */
[----:B-1----:R-:W-:Y:S05]  /*6d10*/  @!P0 NANOSLEEP.SYNCS 0x989680 ;  /* 0x009896800000895d */ /* 0x002fea0003900000 */
[----:B------:R-:W1:Y:S02]  /*6d20*/  @!P0 SYNCS.PHASECHK.TRANS64 P0, [R5+URZ], R2 ;  /* 0x00000002050085a7 */ /* 0x000e64000800007f */
[----:B-1----:R-:W-:Y:S05]  /*6d30*/  @!P0 BRA `(.L_x_125) ;  /* 0xfffffffc00f08947 */ /* 0x002fea000383ffff */
[----:B------:R-:W-:Y:S05]  /*6d40*/  BRA `(.L_x_136) ;  /* 0xfffffffc00087947 */ /* 0x000fea000383ffff */
.L_x_126:
[----:B0-----:R0:W1:Y:S02]  /*6d50*/  SYNCS.PHASECHK.TRANS64.TRYWAIT P0, [R7+URZ], R4 ;  /* 0x00000004070075a7 */ /* 0x001064000800017f */
[----:B-1----:R-:W-:Y:S05]  /*6d60*/  @!P0 NANOSLEEP.SYNCS 0x989680 ;  /* 0x009896800000895d */ /* 0x002fea0003900000 */
[----:B------:R-:W1:Y:S02]  /*6d70*/  @!P0 SYNCS.PHASECHK.TRANS64 P0, [R7+URZ], R4 ;  /* 0x00000004070085a7 */ /* 0x000e64000800007f */
[----:B-1----:R-:W-:Y:S05]  /*6d80*/  @!P0 BRA `(.L_x_126) ;  /* 0xfffffffc00f08947 */ /* 0x002fea000383ffff */
[----:B------:R-:W-:Y:S05]  /*6d90*/  BRA `(.L_x_137) ;  /* 0xfffffffc00187947 */ /* 0x000fea000383ffff */
.L_x_127:
[----:B0-----:R0:W1:Y:S02]  /*6da0*/  SYNCS.PHASECHK.TRANS64.TRYWAIT P0, [R6+URZ], R5 ;  /* 0x00000005060075a7 */ /* 0x001064000800017f */
[----:B-1----:R-:W-:Y:S05]  /*6db0*/  @!P0 NANOSLEEP.SYNCS 0x989680 ;  /* 0x009896800000895d */ /* 0x002fea0003900000 */
[----:B------:R-:W1:Y:S02]  /*6dc0*/  @!P0 SYNCS.PHASECHK.TRANS64 P0, [R6+URZ], R5 ;  /* 0x00000005060085a7 */ /* 0x000e64000800007f */
[----:B-1----:R-:W-:Y:S05]  /*6dd0*/  @!P0 BRA `(.L_x_127) ;  /* 0xfffffffc00f08947 */ /* 0x002fea000383ffff */
[----:B------:R-:W-:Y:S05]  /*6de0*/  BRA `(.L_x_138) ;  /* 0xfffffffc00207947 */ /* 0x000fea000383ffff */
.L_x_139:
[----:B------:R-:W-:-:S00]  /*6df0*/  BRA `(.L_x_139) ;  /* 0xfffffffc00fc7947 */ /* 0x000fc0000383ffff */
[----:B------:R-:W-:-:S00]  /*6e00*/  NOP ;  /* 0x0000000000007918 */ /* 0x000fc00000000000 */
[----:B------:R-:W-:-:S00]  /*6e10*/  NOP ;  /* 0x0000000000007918 */ /* 0x000fc00000000000 */
[----:B------:R-:W-:-:S00]  /*6e20*/  NOP ;  /* 0x0000000000007918 */ /* 0x000fc00000000000 */
[----:B------:R-:W-:-:S00]  /*6e30*/  NOP ;  /* 0x0000000000007918 */ /* 0x000fc00000000000 */
[----:B------:R-:W-:-:S00]  /*6e40*/  NOP ;  /* 0x0000000000007918 */ /* 0x000fc00000000000 */
[----:B------:R-:W-:-:S00]  /*6e50*/  NOP ;  /* 0x0000000000007918 */ /* 0x000fc00000000000 */
[----:B------:R-:W-:-:S00]  /*6e60*/  NOP ;  /* 0x0000000000007918 */ /* 0x000fc00000000000 */
[----:B------:R-:W-:-:S00]  /*6e70*/  NOP ;  /* 0x0000000000007918 */ /* 0x000fc00000000000 */
.L_x_140:


//--------------------- .nv.shared._ZN7cutlass13device_kernelINS_4gemm6kernel13GemmUniversalIN4cute5tupleIJiiiiEEENS1_10collective13CollectiveMmaINS1_37MainloopSm90TmaGmmaWarpSpecializedFP8ILi4ENS5_IJNS4_1CILi2EEESB_NSA_ILi1EEEEEENS1_35KernelTmaWarpSpecializedCooperativeEEENS5_IJNSA_ILi128EEENSA_ILi64EEENSA_ILi32EEEEEENS_12float_e4m3_tENS5_IJlSC_lEEESK_SL_NS4_8TiledMMAINS4_8MMA_AtomIJNS4_4SM904GMMA30MMA_64x64x32_F32E4M3E4M3_SS_TNILNSP_7ScaleInE1ELSR_1EEEEEENS4_6LayoutINS5_IJSB_SC_SC_EEENS5_IJSC_NSA_ILi0EEESW_EEEEENS5_IJNS4_10UnderscoreESZ_SZ_EEEEENS4_23SM90_TMA_LOAD_MULTICASTENS4_14ComposedLayoutINS4_7SwizzleILi1ELi4ELi3EEENS4_18smem_ptr_flag_bitsILi8EEENSU_INS5_IJNSA_ILi8EEESI_EEENS5_IJSI_SC_EEEEEEEvNS4_8identityES12_S1C_vS1D_EENS_8epilogue10collective6detail29Sm90TmaWarpSpecializedAdapterINS1G_15DefaultEpilogueISK_SL_SL_NS1F_6thread17LinearCombinationISK_Li1EffLNS1K_9ScaleType4KindE0ELNS_15FloatRoundStyleE2ESK_EENS1_15EpilogueDefaultEEEEEvvEEEEvNT_6ParamsE --------------------------
	.section	.nv.shared._ZN7cutlass13device_kernelINS_4gemm6kernel13GemmUniversalIN4cute5tupleIJiiiiEEENS1_10collective13CollectiveMmaINS1_37MainloopSm90TmaGmmaWarpSpecializedFP8ILi4ENS5_IJNS4_1CILi2EEESB_NSA_ILi1EEEEEENS1_35KernelTmaWarpSpecializedCooperativeEEENS5_IJNSA_ILi128EEENSA_ILi64EEENSA_ILi32EEEEEENS_12float_e4m3_tENS5_IJlSC_lEEESK_SL_NS4_8TiledMMAINS4_8MMA_AtomIJNS4_4SM904GMMA30MMA_64x64x32_F32E4M3E4M3_SS_TNILNSP_7ScaleInE1ELSR_1EEEEEENS4_6LayoutINS5_IJSB_SC_SC_EEENS5_IJSC_NSA_ILi0EEESW_EEEEENS5_IJNS4_10UnderscoreESZ_SZ_EEEEENS4_23SM90_TMA_LOAD_MULTICASTENS4_14ComposedLayoutINS4_7SwizzleILi1ELi4ELi3EEENS4_18smem_ptr_flag_bitsILi8EEENSU_INS5_IJNSA_ILi8EEESI_EEENS5_IJSI_SC_EEEEEEEvNS4_8identityES12_S1C_vS1D_EENS_8epilogue10collective6detail29Sm90TmaWarpSpecializedAdapterINS1G_15DefaultEpilogueISK_SL_SL_NS1F_6thread17LinearCombinationISK_Li1EffLNS1K_9ScaleType4KindE0ELNS_15FloatRoundStyleE2ESK_EENS1_15EpilogueDefaultEEEEEvvEEEEvNT_6ParamsE,"aw",@nobits
	.sectionflags	@""
	.align	16
	.zero		1024


//--------------------- .nv.shared.reserved.0     --------------------------
	.section	.nv.shared.reserved.0,"aw",@nobits
	.weak		__nv_reservedSMEM_offset_0_alias
	.size		__nv_reservedSMEM_offset_0_alias, 0, 0
	.other		__nv_reservedSMEM_offset_0_alias,@"STO_CUDA_RESERVED_SHARED STV_DEFAULT"
__nv_reservedSMEM_offset_0_alias:
	.zero		0


//--------------------- .nv.global                --------------------------
	.section	.nv.global,"aw",@nobits
.nv.global:
	.type		_ZN39_INTERNAL_f05e4fac_4_k_cu_e7907432_38794cute1_E,@object
	.size		_ZN39_INTERNAL_f05e4fac_4_k_cu_e7907432_38794cute1_E,(_ZN39_INTERNAL_f05e4fac_4_k_cu_e7907432_38794cuda3std3__45__cpo6cbeginE - _ZN39_INTERNAL_f05e4fac_4_k_cu_e7907432_38794cute1_E)
_ZN39_INTERNAL_f05e4fac_4_k_cu_e7907432_38794cute1_E:
	.zero		1
	.type		_ZN39_INTERNAL_f05e4fac_4_k_cu_e7907432_38794cuda3std3__45__cpo6cbeginE,@object
	.size		_ZN39_INTERNAL_f05e4fac_4_k_cu_e7907432_38794cuda3std3__45__cpo6cbeginE,(_ZN39_INTERNAL_f05e4fac_4_k_cu_e7907432_38794cuda3std3__48in_placeE - _ZN39_INTERNAL_f05e4fac_4_k_cu_e7907432_38794cuda3std3__45__cpo6cbeginE)
_ZN39_INTERNAL_f05e4fac_4_k_cu_e7907432_38794cuda3std3__45__cpo6cbeginE:
	.zero		1
	.type		_ZN39_INTERNAL_f05e4fac_4_k_cu_e7907432_38794cuda3std3__48in_placeE,@object
	.size		_ZN39_INTERNAL_f05e4fac_4_k_cu_e7907432_38794cuda3std3__48in_placeE,(_ZN39_INTERNAL_f05e4fac_4_k_cu_e7907432_38794cuda3std6ranges3__45__cpo9iter_moveE - _ZN39_INTERNAL_f05e4fac_4_k_cu_e7907432_38794cuda3std3__48in_placeE)
_ZN39_INTERNAL_f05e4fac_4_k_cu_e7907432_38794cuda3std3__48in_placeE:
	.zero		1
	.type		_ZN39_INTERNAL_f05e4fac_4_k_cu_e7907432_38794cuda3std6ranges3__45__cpo9iter_moveE,@object
	.size		_ZN39_INTERNAL_f05e4fac_4_k_cu_e7907432_38794cuda3std6ranges3__45__cpo9iter_moveE,(_ZN39_INTERNAL_f05e4fac_4_k_cu_e7907432_38794cuda3std3__45__cpo5beginE - _ZN39_INTERNAL_f05e4fac_4_k_cu_e7907432_38794cuda3std6ranges3__45__cpo9iter_moveE)
_ZN39_INTERNAL_f05e4fac_4_k_cu_e7907432_38794cuda3std6ranges3__45__cpo9iter_moveE:
	.zero		1
	.type		_ZN39_INTERNAL_f05e4fac_4_k_cu_e7907432_38794cuda3std3__45__cpo5beginE,@object
	.size		_ZN39_INTERNAL_f05e4fac_4_k_cu_e7907432_38794cuda3std3__45__cpo5beginE,(_ZN39_INTERNAL_f05e4fac_4_k_cu_e7907432_38794cuda3std3__441_GLOBAL__N__f05e4fac_4_k_cu_e7907432_38796ignoreE - _ZN39_INTERNAL_f05e4fac_4_k_cu_e7907432_38794cuda3std3__45__cpo5beginE)
_ZN39_INTERNAL_f05e4fac_4_k_cu_e7907432_38794cuda3std3__45__cpo5beginE:
	.zero		1
	.type		_ZN39_INTERNAL_f05e4fac_4_k_cu_e7907432_38794cuda3std3__441_GLOBAL__N__f05e4fac_4_k_cu_e7907432_38796ignoreE,@object
	.size		_ZN39_INTERNAL_f05e4fac_4_k_cu_e7907432_38794cuda3std3__441_GLOBAL__N__f05e4fac_4_k_cu_e7907432_38796ignoreE,(_ZN39_INTERNAL_f05e4fac_4_k_cu_e7907432_38794cute7productE - _ZN39_INTERNAL_f05e4fac_4_k_cu_e7907432_38794cuda3std3__441_GLOBAL__N__f05e4fac_4_k_cu_e7907432_38796ignoreE)
_ZN39_INTERNAL_f05e4fac_4_k_cu_e7907432_38794cuda3std3__441_GLOBAL__N__f05e4fac_4_k_cu_e7907432_38796ignoreE:
	.zero		1
	.type		_ZN39_INTERNAL_f05e4fac_4_k_cu_e7907432_38794cute7productE,@object
	.size		_ZN39_INTERNAL_f05e4fac_4_k_cu_e7907432_38794cute7productE,(_ZN39_INTERNAL_f05e4fac_4_k_cu_e7907432_38794cuda3std3__45__cpo3endE - _ZN39_INTERNAL_f05e4fac_4_k_cu_e7907432_38794cute7productE)
_ZN39_INTERNAL_f05e4fac_4_k_cu_e7907432_38794cute7productE:
	.zero		1
	.type		_ZN39_INTERNAL_f05e4fac_4_k_cu_e7907432_38794cuda3std3__45__cpo3endE,@object
	.size		_ZN39_INTERNAL_f05e4fac_4_k_cu_e7907432_38794cuda3std3__45__cpo3endE,(_ZN39_INTERNAL_f05e4fac_4_k_cu_e7907432_38794cuda3std3__419piecewise_constructE - _ZN39_INTERNAL_f05e4fac_4_k_cu_e7907432_38794cuda3std3__45__cpo3endE)
_ZN39_INTERNAL_f05e4fac_4_k_cu_e7907432_38794cuda3std3__45__cpo3endE:
	.zero		1
	.type		_ZN39_INTERNAL_f05e4fac_4_k_cu_e7907432_38794cuda3std3__419piecewise_constructE,@object
	.size		_ZN39_INTERNAL_f05e4fac_4_k_cu_e7907432_38794cuda3std3__419piecewise_constructE,(_ZN39_INTERNAL_f05e4fac_4_k_cu_e7907432_38794cuda3std3__45__cpo4cendE - _ZN39_INTERNAL_f05e4fac_4_k_cu_e7907432_38794cuda3std3__419piecewise_constructE)
_ZN39_INTERNAL_f05e4fac_4_k_cu_e7907432_38794cuda3std3__419piecewise_constructE:
	.zero		1
	.type		_ZN39_INTERNAL_f05e4fac_4_k_cu_e7907432_38794cuda3std3__45__cpo4cendE,@object
	.size		_ZN39_INTERNAL_f05e4fac_4_k_cu_e7907432_38794cuda3std3__45__cpo4cendE,(_ZN39_INTERNAL_f05e4fac_4_k_cu_e7907432_38794cuda3std6ranges3__45__cpo4swapE - _ZN39_INTERNAL_f05e4fac_4_k_cu_e7907432_38794cuda3std3__45__cpo4cendE)
_ZN39_INTERNAL_f05e4fac_4_k_cu_e7907432_38794cuda3std3__45__cpo4cendE:
	.zero		1
	.type		_ZN39_INTERNAL_f05e4fac_4_k_cu_e7907432_38794cuda3std6ranges3__45__cpo4swapE,@object
	.size		_ZN39_INTERNAL_f05e4fac_4_k_cu_e7907432_38794cuda3std6ranges3__45__cpo4swapE,(.L_7 - _ZN39_INTERNAL_f05e4fac_4_k_cu_e7907432_38794cuda3std6ranges3__45__cpo4swapE)
_ZN39_INTERNAL_f05e4fac_4_k_cu_e7907432_38794cuda3std6ranges3__45__cpo4swapE:
	.zero		1
.L_7:


//--------------------- .nv.constant0._ZN7cutlass13device_kernelINS_4gemm6kernel13GemmUniversalIN4cute5tupleIJiiiiEEENS1_10collective13CollectiveMmaINS1_37MainloopSm90TmaGmmaWarpSpecializedFP8ILi4ENS5_IJNS4_1CILi2EEESB_NSA_ILi1EEEEEENS1_35KernelTmaWarpSpecializedCooperativeEEENS5_IJNSA_ILi128EEENSA_ILi64EEENSA_ILi32EEEEEENS_12float_e4m3_tENS5_IJlSC_lEEESK_SL_NS4_8TiledMMAINS4_8MMA_AtomIJNS4_4SM904GMMA30MMA_64x64x32_F32E4M3E4M3_SS_TNILNSP_7ScaleInE1ELSR_1EEEEEENS4_6LayoutINS5_IJSB_SC_SC_EEENS5_IJSC_NSA_ILi0EEESW_EEEEENS5_IJNS4_10UnderscoreESZ_SZ_EEEEENS4_23SM90_TMA_LOAD_MULTICASTENS4_14ComposedLayoutINS4_7SwizzleILi1ELi4ELi3EEENS4_18smem_ptr_flag_bitsILi8EEENSU_INS5_IJNSA_ILi8EEESI_EEENS5_IJSI_SC_EEEEEEEvNS4_8identityES12_S1C_vS1D_EENS_8epilogue10collective6detail29Sm90TmaWarpSpecializedAdapterINS1G_15DefaultEpilogueISK_SL_SL_NS1F_6thread17LinearCombinationISK_Li1EffLNS1K_9ScaleType4KindE0ELNS_15FloatRoundStyleE2ESK_EENS1_15EpilogueDefaultEEEEEvvEEEEvNT_6ParamsE --------------------------
	.section	.nv.constant0._ZN7cutlass13device_kernelINS_4gemm6kernel13GemmUniversalIN4cute5tupleIJiiiiEEENS1_10collective13CollectiveMmaINS1_37MainloopSm90TmaGmmaWarpSpecializedFP8ILi4ENS5_IJNS4_1CILi2EEESB_NSA_ILi1EEEEEENS1_35KernelTmaWarpSpecializedCooperativeEEENS5_IJNSA_ILi128EEENSA_ILi64EEENSA_ILi32EEEEEENS_12float_e4m3_tENS5_IJlSC_lEEESK_SL_NS4_8TiledMMAINS4_8MMA_AtomIJNS4_4SM904GMMA30MMA_64x64x32_F32E4M3E4M3_SS_TNILNSP_7ScaleInE1ELSR_1EEEEEENS4_6LayoutINS5_IJSB_SC_SC_EEENS5_IJSC_NSA_ILi0EEESW_EEEEENS5_IJNS4_10UnderscoreESZ_SZ_EEEEENS4_23SM90_TMA_LOAD_MULTICASTENS4_14ComposedLayoutINS4_7SwizzleILi1ELi4ELi3EEENS4_18smem_ptr_flag_bitsILi8EEENSU_INS5_IJNSA_ILi8EEESI_EEENS5_IJSI_SC_EEEEEEEvNS4_8identityES12_S1C_vS1D_EENS_8epilogue10collective6detail29Sm90TmaWarpSpecializedAdapterINS1G_15DefaultEpilogueISK_SL_SL_NS1F_6thread17LinearCombinationISK_Li1EffLNS1K_9ScaleType4KindE0ELNS_15FloatRoundStyleE2ESK_EENS1_15EpilogueDefaultEEEEEvvEEEEvNT_6ParamsE,"a",@progbits
	.sectionflags	@""
	.align	4
.nv.constant0._ZN7cutlass13device_kernelINS_4gemm6kernel13GemmUniversalIN4cute5tupleIJiiiiEEENS1_10collective13CollectiveMmaINS1_37MainloopSm90TmaGmmaWarpSpecializedFP8ILi4ENS5_IJNS4_1CILi2EEESB_NSA_ILi1EEEEEENS1_35KernelTmaWarpSpecializedCooperativeEEENS5_IJNSA_ILi128EEENSA_ILi64EEENSA_ILi32EEEEEENS_12float_e4m3_tENS5_IJlSC_lEEESK_SL_NS4_8TiledMMAINS4_8MMA_AtomIJNS4_4SM904GMMA30MMA_64x64x32_F32E4M3E4M3_SS_TNILNSP_7ScaleInE1ELSR_1EEEEEENS4_6LayoutINS5_IJSB_SC_SC_EEENS5_IJSC_NSA_ILi0EEESW_EEEEENS5_IJNS4_10UnderscoreESZ_SZ_EEEEENS4_23SM90_TMA_LOAD_MULTICASTENS4_14ComposedLayoutINS4_7SwizzleILi1ELi4ELi3EEENS4_18smem_ptr_flag_bitsILi8EEENSU_INS5_IJNSA_ILi8EEESI_EEENS5_IJSI_SC_EEEEEEEvNS4_8identityES12_S1C_vS1D_EENS_8epilogue10collective6detail29Sm90TmaWarpSpecializedAdapterINS1G_15DefaultEpilogueISK_SL_SL_NS1F_6thread17LinearCombinationISK_Li1EffLNS1K_9ScaleType4KindE0ELNS_15FloatRoundStyleE2ESK_EENS1_15EpilogueDefaultEEEEEvvEEEEvNT_6ParamsE:
	.zero		1664


//--------------------- SYMBOLS --------------------------

	.type		.nv.reservedSmem.offset0,@object
	.size		.nv.reservedSmem.offset0,0x4
